// auto-generated by cutlass_sweep.gemm — config: {"arch": "sm_100", "cluster_m": 1, "cluster_n": 1, "dtype": "e4m3", "dtype_b": "e5m2", "layout": "nt", "stages": 0, "tile_k": 32, "tile_m": 128, "tile_n": 64}
#include "cutlass/cutlass.h"
#include "cutlass/gemm/collective/collective_builder.hpp"
#include "cutlass/gemm/device/gemm_universal_adapter.h"
#include "cutlass/gemm/kernel/gemm_universal.hpp"
#include "cutlass/epilogue/collective/collective_builder.hpp"

using ElemA = cutlass::float_e4m3_t;
using ElemB = cutlass::float_e5m2_t;
using ElemCD = cutlass::float_e4m3_t;
using Acc  = float;
using TileShape    = cute::Shape<cute::_128, cute::_64, cute::_32>;
using ClusterShape = cute::Shape<cute::_1, cute::_1, cute::_1>;

using CollectiveEpilogue = typename cutlass::epilogue::collective::CollectiveBuilder<
    cutlass::arch::Sm100, cutlass::arch::OpClassTensorOp,
    TileShape, ClusterShape,
    cutlass::epilogue::collective::EpilogueTileAuto,
    Acc, Acc,
    ElemCD, cutlass::layout::RowMajor, 128 / cutlass::sizeof_bits<ElemCD>::value,
    ElemCD, cutlass::layout::RowMajor, 128 / cutlass::sizeof_bits<ElemCD>::value,
    cutlass::epilogue::collective::EpilogueScheduleAuto
  >::CollectiveOp;

using CollectiveMainloop = typename cutlass::gemm::collective::CollectiveBuilder<
    cutlass::arch::Sm100, cutlass::arch::OpClassTensorOp,
    ElemA, cutlass::layout::RowMajor, 128 / cutlass::sizeof_bits<ElemA>::value,
    ElemB, cutlass::layout::ColumnMajor, 128 / cutlass::sizeof_bits<ElemB>::value,
    Acc,
    TileShape, ClusterShape,
    cutlass::gemm::collective::StageCountAutoCarveout<static_cast<int>(sizeof(typename CollectiveEpilogue::SharedStorage))>,
    cutlass::gemm::collective::KernelScheduleAuto
  >::CollectiveOp;

using GemmKernel = cutlass::gemm::kernel::GemmUniversal<
    cute::Shape<int,int,int,int>,
    CollectiveMainloop,
    CollectiveEpilogue
>;
using Gemm = cutlass::gemm::device::GemmUniversalAdapter<GemmKernel>;

// Force the device kernel symbol into the cubin without needing a host main.
auto* _anchor = &cutlass::device_kernel<GemmKernel>;


// ===== COMPILED SASS (sm_100a) =====

	.target	sm_100a

	.elftype	@"ET_EXEC"


//--------------------- .note.nv.tkinfo           --------------------------
	.section	.note.nv.tkinfo,"",@"SHT_NOTE"
	.sectionflags	@"SHF_NOTE_NV_TKINFO"
	.tkinfo
        /*0018*/ 	.word	0x00000002
        /*0030*/ 	.string	""
        /*0030*/ 	.string	"ptxas"
        /*0030*/ 	.string	"Cuda compilation tools, release 13.0, V13.0.88"
        /*0030*/ 	.string	"Build cuda_13.0.r13.0/compiler.36424714_0"
        /*0030*/ 	.string	"-arch sm_100a -m 64 "



//--------------------- .note.nv.cuinfo           --------------------------
	.section	.note.nv.cuinfo,"",@"SHT_NOTE"
	.sectionflags	@"SHF_NOTE_NV_CUINFO"
        /*0018*/ 	.short	0x0002
        /*001a*/ 	.short	0x0064
        /*001c*/ 	.short	0x0082
	.zero		2


//--------------------- .nv.info                  --------------------------
	.section	.nv.info,"",@"SHT_CUDA_INFO"
	.align	4


	//----- nvinfo : EIATTR_REGCOUNT
	.align		4
        /*0000*/ 	.byte	0x04, 0x2f
        /*0002*/ 	.short	(.L_19 - .L_18)
	.align		4
.L_18:
        /*0004*/ 	.word	index@(_ZN7cutlass13device_kernelINS_4gemm6kernel13GemmUniversalIN4cute5tupleIJiiiiEEENS1_10collective13CollectiveMmaINS1_35MainloopSm100TmaUmmaWarpSpecializedILi34ELi2ELi4ENS5_IJNS4_1CILi1EEESB_SB_EEEEENS5_IJNSA_ILi128EEENSA_ILi64EEENSA_ILi32EEEEEENS_12float_e4m3_tENS5_IJlSB_lEEENS_12float_e5m2_tESJ_NS4_8TiledMMAINS4_8MMA_AtomIJNS4_10MMA_TraitsINS4_19SM100_MMA_F8F6F4_SSEJSI_SK_fSE_SF_NS4_17integral_constantINS4_4UMMA5MajorELSR_0EEESS_NSP_INSQ_7ScaleInELST_0EEESU_EEEEEENS4_6LayoutISC_NS5_IJNSA_ILi0EEESY_SY_EEEEENS5_IJNS4_10UnderscoreES11_S11_EEEEENS4_13SM90_TMA_LOADENS4_14ComposedLayoutINS4_7SwizzleILi1ELi4ELi3EEENS4_18smem_ptr_flag_bitsILi8EEENSX_INS5_IJNSA_ILi8EEESG_EEENS5_IJSG_SB_EEEEEEEvNS4_8identityES14_S1E_vS1F_EENS_8epilogue10collective18CollectiveEpilogueINS1H_23Sm100TmaWarpSpecializedILi1ELi1ELi64ELb0ELb0EEEJSH_NS5_IJNSX_ISE_SB_EENSX_ISF_SB_EEEEESI_SJ_SI_SJ_NS1H_6fusion15FusionCallbacksIS1L_NS1P_17LinearCombinationISI_fSI_fLNS_15FloatRoundStyleE2EEESH_S1O_JEEENS4_5SM1004TMEM4LOAD26SM100_TMEM_LOAD_32dp32b64xES14_NS15_INS16_ILi2ELi4ELi3EEES19_NSX_INS5_IJS1A_SF_EEENS5_IJSF_SB_EEEEEEENS4_39AutoVectorizingCopyWithAssumedAlignmentILi128EEENS4_14SM90_TMA_STOREES23_S25_S25_EEEvvEEEEvNT_6ParamsE)
        /*0008*/ 	.word	0x000000c2


	//----- nvinfo : EIATTR_FRAME_SIZE
	.align		4
.L_19:
        /*000c*/ 	.byte	0x04, 0x11
        /*000e*/ 	.short	(.L_21 - .L_20)
	.align		4
.L_20:
        /*0010*/ 	.word	index@($__internal_2_$__cuda_sm10x_tcgen05_guardrail_trap_unallocated_columns_being_dealloced)
        /*0014*/ 	.word	0x00000000


	//----- nvinfo : EIATTR_FRAME_SIZE
	.align		4
.L_21:
        /*0018*/ 	.byte	0x04, 0x11
        /*001a*/ 	.short	(.L_23 - .L_22)
	.align		4
.L_22:
        /*001c*/ 	.word	index@($__internal_1_$__cuda_sm10x_tcgen05_guardrail_trap_phase_invalid_during_alloc)
        /*0020*/ 	.word	0x00000000


	//----- nvinfo : EIATTR_FRAME_SIZE
	.align		4
.L_23:
        /*0024*/ 	.byte	0x04, 0x11
        /*0026*/ 	.short	(.L_25 - .L_24)
	.align		4
.L_24:
        /*0028*/ 	.word	index@($__internal_0_$__cuda_sm10x_tcgen05_guardrail_trap_col_being_dealloced_not_returned_by_alloc)
        /*002c*/ 	.word	0x00000000


	//----- nvinfo : EIATTR_FRAME_SIZE
	.align		4
.L_25:
        /*0030*/ 	.byte	0x04, 0x11
        /*0032*/ 	.short	(.L_27 - .L_26)
	.align		4
.L_26:
        /*0034*/ 	.word	index@(_ZN7cutlass13device_kernelINS_4gemm6kernel13GemmUniversalIN4cute5tupleIJiiiiEEENS1_10collective13CollectiveMmaINS1_35MainloopSm100TmaUmmaWarpSpecializedILi34ELi2ELi4ENS5_IJNS4_1CILi1EEESB_SB_EEEEENS5_IJNSA_ILi128EEENSA_ILi64EEENSA_ILi32EEEEEENS_12float_e4m3_tENS5_IJlSB_lEEENS_12float_e5m2_tESJ_NS4_8TiledMMAINS4_8MMA_AtomIJNS4_10MMA_TraitsINS4_19SM100_MMA_F8F6F4_SSEJSI_SK_fSE_SF_NS4_17integral_constantINS4_4UMMA5MajorELSR_0EEESS_NSP_INSQ_7ScaleInELST_0EEESU_EEEEEENS4_6LayoutISC_NS5_IJNSA_ILi0EEESY_SY_EEEEENS5_IJNS4_10UnderscoreES11_S11_EEEEENS4_13SM90_TMA_LOADENS4_14ComposedLayoutINS4_7SwizzleILi1ELi4ELi3EEENS4_18smem_ptr_flag_bitsILi8EEENSX_INS5_IJNSA_ILi8EEESG_EEENS5_IJSG_SB_EEEEEEEvNS4_8identityES14_S1E_vS1F_EENS_8epilogue10collective18CollectiveEpilogueINS1H_23Sm100TmaWarpSpecializedILi1ELi1ELi64ELb0ELb0EEEJSH_NS5_IJNSX_ISE_SB_EENSX_ISF_SB_EEEEESI_SJ_SI_SJ_NS1H_6fusion15FusionCallbacksIS1L_NS1P_17LinearCombinationISI_fSI_fLNS_15FloatRoundStyleE2EEESH_S1O_JEEENS4_5SM1004TMEM4LOAD26SM100_TMEM_LOAD_32dp32b64xES14_NS15_INS16_ILi2ELi4ELi3EEES19_NSX_INS5_IJS1A_SF_EEENS5_IJSF_SB_EEEEEEENS4_39AutoVectorizingCopyWithAssumedAlignmentILi128EEENS4_14SM90_TMA_STOREES23_S25_S25_EEEvvEEEEvNT_6ParamsE)
        /*0038*/ 	.word	0x00000000


	//----- nvinfo : EIATTR_MIN_STACK_SIZE
	.align		4
.L_27:
        /*003c*/ 	.byte	0x04, 0x12
        /*003e*/ 	.short	(.L_29 - .L_28)
	.align		4
.L_28:
        /*0040*/ 	.word	index@(_ZN7cutlass13device_kernelINS_4gemm6kernel13GemmUniversalIN4cute5tupleIJiiiiEEENS1_10collective13CollectiveMmaINS1_35MainloopSm100TmaUmmaWarpSpecializedILi34ELi2ELi4ENS5_IJNS4_1CILi1EEESB_SB_EEEEENS5_IJNSA_ILi128EEENSA_ILi64EEENSA_ILi32EEEEEENS_12float_e4m3_tENS5_IJlSB_lEEENS_12float_e5m2_tESJ_NS4_8TiledMMAINS4_8MMA_AtomIJNS4_10MMA_TraitsINS4_19SM100_MMA_F8F6F4_SSEJSI_SK_fSE_SF_NS4_17integral_constantINS4_4UMMA5MajorELSR_0EEESS_NSP_INSQ_7ScaleInELST_0EEESU_EEEEEENS4_6LayoutISC_NS5_IJNSA_ILi0EEESY_SY_EEEEENS5_IJNS4_10UnderscoreES11_S11_EEEEENS4_13SM90_TMA_LOADENS4_14ComposedLayoutINS4_7SwizzleILi1ELi4ELi3EEENS4_18smem_ptr_flag_bitsILi8EEENSX_INS5_IJNSA_ILi8EEESG_EEENS5_IJSG_SB_EEEEEEEvNS4_8identityES14_S1E_vS1F_EENS_8epilogue10collective18CollectiveEpilogueINS1H_23Sm100TmaWarpSpecializedILi1ELi1ELi64ELb0ELb0EEEJSH_NS5_IJNSX_ISE_SB_EENSX_ISF_SB_EEEEESI_SJ_SI_SJ_NS1H_6fusion15FusionCallbacksIS1L_NS1P_17LinearCombinationISI_fSI_fLNS_15FloatRoundStyleE2EEESH_S1O_JEEENS4_5SM1004TMEM4LOAD26SM100_TMEM_LOAD_32dp32b64xES14_NS15_INS16_ILi2ELi4ELi3EEES19_NSX_INS5_IJS1A_SF_EEENS5_IJSF_SB_EEEEEEENS4_39AutoVectorizingCopyWithAssumedAlignmentILi128EEENS4_14SM90_TMA_STOREES23_S25_S25_EEEvvEEEEvNT_6ParamsE)
        /*0044*/ 	.word	0x00000000
.L_29:


//--------------------- .nv.compat                --------------------------
	.section	.nv.compat,"",@"SHT_CUDA_COMPAT_INFO"
	.align	4
        /*0000*/ 	.byte	0x02, 0x09, 0x01, 0x00, 0x02, 0x02, 0x02, 0x00, 0x02, 0x05, 0x05, 0x00, 0x03, 0x07, 0x01, 0x01
        /*0010*/ 	.byte	0x02, 0x03, 0x01, 0x00, 0x02, 0x06, 0x01, 0x00, 0x04, 0x0b, 0x08, 0x00, 0x09, 0x00, 0x00, 0x00
        /*0020*/ 	.byte	0x00, 0x00, 0x00, 0x00


//--------------------- .nv.info._ZN7cutlass13device_kernelINS_4gemm6kernel13GemmUniversalIN4cute5tupleIJiiiiEEENS1_10collective13CollectiveMmaINS1_35MainloopSm100TmaUmmaWarpSpecializedILi34ELi2ELi4ENS5_IJNS4_1CILi1EEESB_SB_EEEEENS5_IJNSA_ILi128EEENSA_ILi64EEENSA_ILi32EEEEEENS_12float_e4m3_tENS5_IJlSB_lEEENS_12float_e5m2_tESJ_NS4_8TiledMMAINS4_8MMA_AtomIJNS4_10MMA_TraitsINS4_19SM100_MMA_F8F6F4_SSEJSI_SK_fSE_SF_NS4_17integral_constantINS4_4UMMA5MajorELSR_0EEESS_NSP_INSQ_7ScaleInELST_0EEESU_EEEEEENS4_6LayoutISC_NS5_IJNSA_ILi0EEESY_SY_EEEEENS5_IJNS4_10UnderscoreES11_S11_EEEEENS4_13SM90_TMA_LOADENS4_14ComposedLayoutINS4_7SwizzleILi1ELi4ELi3EEENS4_18smem_ptr_flag_bitsILi8EEENSX_INS5_IJNSA_ILi8EEESG_EEENS5_IJSG_SB_EEEEEEEvNS4_8identityES14_S1E_vS1F_EENS_8epilogue10collective18CollectiveEpilogueINS1H_23Sm100TmaWarpSpecializedILi1ELi1ELi64ELb0ELb0EEEJSH_NS5_IJNSX_ISE_SB_EENSX_ISF_SB_EEEEESI_SJ_SI_SJ_NS1H_6fusion15FusionCallbacksIS1L_NS1P_17LinearCombinationISI_fSI_fLNS_15FloatRoundStyleE2EEESH_S1O_JEEENS4_5SM1004TMEM4LOAD26SM100_TMEM_LOAD_32dp32b64xES14_NS15_INS16_ILi2ELi4ELi3EEES19_NSX_INS5_IJS1A_SF_EEENS5_IJSF_SB_EEEEEEENS4_39AutoVectorizingCopyWithAssumedAlignmentILi128EEENS4_14SM90_TMA_STOREES23_S25_S25_EEEvvEEEEvNT_6ParamsE --------------------------
	.section	.nv.info._ZN7cutlass13device_kernelINS_4gemm6kernel13GemmUniversalIN4cute5tupleIJiiiiEEENS1_10collective13CollectiveMmaINS1_35MainloopSm100TmaUmmaWarpSpecializedILi34ELi2ELi4ENS5_IJNS4_1CILi1EEESB_SB_EEEEENS5_IJNSA_ILi128EEENSA_ILi64EEENSA_ILi32EEEEEENS_12float_e4m3_tENS5_IJlSB_lEEENS_12float_e5m2_tESJ_NS4_8TiledMMAINS4_8MMA_AtomIJNS4_10MMA_TraitsINS4_19SM100_MMA_F8F6F4_SSEJSI_SK_fSE_SF_NS4_17integral_constantINS4_4UMMA5MajorELSR_0EEESS_NSP_INSQ_7ScaleInELST_0EEESU_EEEEEENS4_6LayoutISC_NS5_IJNSA_ILi0EEESY_SY_EEEEENS5_IJNS4_10UnderscoreES11_S11_EEEEENS4_13SM90_TMA_LOADENS4_14ComposedLayoutINS4_7SwizzleILi1ELi4ELi3EEENS4_18smem_ptr_flag_bitsILi8EEENSX_INS5_IJNSA_ILi8EEESG_EEENS5_IJSG_SB_EEEEEEEvNS4_8identityES14_S1E_vS1F_EENS_8epilogue10collective18CollectiveEpilogueINS1H_23Sm100TmaWarpSpecializedILi1ELi1ELi64ELb0ELb0EEEJSH_NS5_IJNSX_ISE_SB_EENSX_ISF_SB_EEEEESI_SJ_SI_SJ_NS1H_6fusion15FusionCallbacksIS1L_NS1P_17LinearCombinationISI_fSI_fLNS_15FloatRoundStyleE2EEESH_S1O_JEEENS4_5SM1004TMEM4LOAD26SM100_TMEM_LOAD_32dp32b64xES14_NS15_INS16_ILi2ELi4ELi3EEES19_NSX_INS5_IJS1A_SF_EEENS5_IJSF_SB_EEEEEEENS4_39AutoVectorizingCopyWithAssumedAlignmentILi128EEENS4_14SM90_TMA_STOREES23_S25_S25_EEEvvEEEEvNT_6ParamsE,"",@"SHT_CUDA_INFO"
	.sectionflags	@""
	.align	4


	//----- nvinfo : EIATTR_CUDA_API_VERSION
	.align		4
        /*0000*/ 	.byte	0x04, 0x37
        /*0002*/ 	.short	(.L_31 - .L_30)
.L_30:
        /*0004*/ 	.word	0x00000082


	//----- nvinfo : EIATTR_KPARAM_INFO
	.align		4
.L_31:
        /*0008*/ 	.byte	0x04, 0x17
        /*000a*/ 	.short	(.L_33 - .L_32)
.L_32:
        /*000c*/ 	.word	0x00000000
        /*0010*/ 	.short	0x0000
        /*0012*/ 	.short	0x0000
        /*0014*/ 	.byte	0x00, 0xf0, 0x01, 0x20


	//----- nvinfo : EIATTR_AT_ENTRY_FRAGMENTS
	.align		4
.L_33:
        /*0018*/ 	.byte	0x04, 0x4f
        /*001a*/ 	.short	(.L_35 - .L_34)


	//   ....[0]....
.L_34:
        /*001c*/ 	.word	0x00000006


	//----- nvinfo : EIATTR_RESERVED_SMEM_USED
	.align		4
.L_35:
        /*0020*/ 	.byte	0x01, 0x41
	.zero		2


	//----- nvinfo : EIATTR_SPARSE_MMA_MASK
	.align		4
        /*0024*/ 	.byte	0x03, 0x50
        /*0026*/ 	.short	0x0000


	//----- nvinfo : EIATTR_TCGEN05_1CTA_USED
	.align		4
        /*0028*/ 	.byte	0x01, 0x51
	.zero		2


	//----- nvinfo : EIATTR_MAXREG_COUNT
	.align		4
        /*002c*/ 	.byte	0x03, 0x1b
        /*002e*/ 	.short	0x00ff


	//----- nvinfo : EIATTR_NUM_BARRIERS
	.align		4
        /*0030*/ 	.byte	0x02, 0x4c
        /*0032*/ 	.byte	0x07
	.zero		1


	//----- nvinfo : EIATTR_EXTERNS
	.align		4
        /*0034*/ 	.byte	0x04, 0x0f
        /*0036*/ 	.short	(.L_37 - .L_36)


	//   ....[0]....
	.align		4
.L_36:
        /*0038*/ 	.word	index@(__assertfail)


	//----- nvinfo : EIATTR_MERCURY_ISA_VERSION
	.align		4
.L_37:
        /*003c*/ 	.byte	0x03, 0x5f
        /*003e*/ 	.short	0x0101


	//----- nvinfo : EIATTR_INT_WARP_WIDE_INSTR_OFFSETS
	.align		4
        /*0040*/ 	.byte	0x04, 0x31
        /*0042*/ 	.short	(.L_39 - .L_38)


	//   ....[0]....
.L_38:
        /*0044*/ 	.word	0x00002170


	//   ....[1]....
        /*0048*/ 	.word	0x00004b50


	//   ....[2]....
        /*004c*/ 	.word	0x00004b70


	//   ....[3]....
        /*0050*/ 	.word	0x00004ba0


	//   ....[4]....
        /*0054*/ 	.word	0x000055b0


	//   ....[5]....
        /*0058*/ 	.word	0x000056a0


	//----- nvinfo : EIATTR_COOP_GROUP_MASK_REGIDS
	.align		4
.L_39:
        /*005c*/ 	.byte	0x04, 0x29
        /*005e*/ 	.short	(.L_41 - .L_40)


	//   ....[0]....
.L_40:
        /*0060*/ 	.word	0xffffffff


	//   ....[1]....
        /*0064*/ 	.word	0xffffffff


	//   ....[2]....
        /*0068*/ 	.word	0xffffffff


	//   ....[3]....
        /*006c*/ 	.word	0xffffffff


	//   ....[4]....
        /*0070*/ 	.word	0xffffffff


	//   ....[5]....
        /*0074*/ 	.word	0xffffffff


	//   ....[6]....
        /*0078*/ 	.word	0xffffffff


	//   ....[7]....
        /*007c*/ 	.word	0xffffffff


	//   ....[8]....
        /*0080*/ 	.word	0xffffffff


	//   ....[9]....
        /*0084*/ 	.word	0xffffffff


	//   ....[10]....
        /*0088*/ 	.word	0xffffffff


	//   ....[11]....
        /*008c*/ 	.word	0xffffffff


	//   ....[12]....
        /*0090*/ 	.word	0xffffffff


	//----- nvinfo : EIATTR_COOP_GROUP_INSTR_OFFSETS
	.align		4
.L_41:
        /*0094*/ 	.byte	0x04, 0x28
        /*0096*/ 	.short	(.L_43 - .L_42)


	//   ....[0]....
.L_42:
        /*0098*/ 	.word	0x00000090


	//   ....[1]....
        /*009c*/ 	.word	0x000004d0


	//   ....[2]....
        /*00a0*/ 	.word	0x00000a30


	//   ....[3]....
        /*00a4*/ 	.word	0x00000b70


	//   ....[4]....
        /*00a8*/ 	.word	0x00000c70


	//   ....[5]....
        /*00ac*/ 	.word	0x00000de0


	//   ....[6]....
        /*00b0*/ 	.word	0x00000f80


	//   ....[7]....
        /*00b4*/ 	.word	0x00002050


	//   ....[8]....
        /*00b8*/ 	.word	0x00003f10


	//   ....[9]....
        /*00bc*/ 	.word	0x00004120


	//   ....[10]....
        /*00c0*/ 	.word	0x00004150


	//   ....[11]....
        /*00c4*/ 	.word	0x00004a30


	//   ....[12]....
        /*00c8*/ 	.word	0x00004c60


	//----- nvinfo : EIATTR_VRC_CTA_INIT_COUNT
	.align		4
.L_43:
        /*00cc*/ 	.byte	0x02, 0x4a
        /*00ce*/ 	.byte	0x80
	.zero		1


	//----- nvinfo : EIATTR_SYSCALL_OFFSETS
	.align		4
        /*00d0*/ 	.byte	0x04, 0x46
        /*00d2*/ 	.short	(.L_45 - .L_44)


	//   ....[0]....
.L_44:
        /*00d4*/ 	.word	0x00006090


	//   ....[1]....
        /*00d8*/ 	.word	0x000061d0


	//   ....[2]....
        /*00dc*/ 	.word	0x00006970


	//----- nvinfo : EIATTR_MBARRIER_INSTR_OFFSETS
	.align		4
.L_45:
        /*00e0*/ 	.byte	0x04, 0x39
        /*00e2*/ 	.short	(.L_47 - .L_46)


	//   ....[0]....
.L_46:
        /*00e4*/ 	.word	0x000005d0
        /*00e8*/ 	.word	0x000000ff
        /*00ec*/ 	.word	0x00000000
        /*00f0*/ 	.short	0x0100
        /*00f2*/ 	.byte	0x05
	.zero		1


	//   ....[1]....
        /*00f4*/ 	.word	0x000005e0
        /*00f8*/ 	.word	0x000000ff
        /*00fc*/ 	.word	0x00000110
        /*0100*/ 	.short	0x0100
        /*0102*/ 	.byte	0x05
	.zero		1


	//   ....[2]....
        /*0104*/ 	.word	0x000005f0
        /*0108*/ 	.word	0x000000ff
        /*010c*/ 	.word	0x00000008
        /*0110*/ 	.short	0x0100
        /*0112*/ 	.byte	0x05
	.zero		1


	//   ....[3]....
        /*0114*/ 	.word	0x00000600
        /*0118*/ 	.word	0x000000ff
        /*011c*/ 	.word	0x00000118
        /*0120*/ 	.short	0x0100
        /*0122*/ 	.byte	0x05
	.zero		1


	//   ....[4]....
        /*0124*/ 	.word	0x00000610
        /*0128*/ 	.word	0x000000ff
        /*012c*/ 	.word	0x00000010
        /*0130*/ 	.short	0x0100
        /*0132*/ 	.byte	0x05
	.zero		1


	//   ....[5]....
        /*0134*/ 	.word	0x00000620
        /*0138*/ 	.word	0x000000ff
        /*013c*/ 	.word	0x00000120
        /*0140*/ 	.short	0x0100
        /*0142*/ 	.byte	0x05
	.zero		1


	//   ....[6]....
        /*0144*/ 	.word	0x00000630
        /*0148*/ 	.word	0x000000ff
        /*014c*/ 	.word	0x00000018
        /*0150*/ 	.short	0x0100
        /*0152*/ 	.byte	0x05
	.zero		1


	//   ....[7]....
        /*0154*/ 	.word	0x00000640
        /*0158*/ 	.word	0x000000ff
        /*015c*/ 	.word	0x00000128
        /*0160*/ 	.short	0x0100
        /*0162*/ 	.byte	0x05
	.zero		1


	//   ....[8]....
        /*0164*/ 	.word	0x00000650
        /*0168*/ 	.word	0x000000ff
        /*016c*/ 	.word	0x00000020
        /*0170*/ 	.short	0x0100
        /*0172*/ 	.byte	0x05
	.zero		1


	//   ....[9]....
        /*0174*/ 	.word	0x00000660
        /*0178*/ 	.word	0x000000ff
        /*017c*/ 	.word	0x00000130
        /*0180*/ 	.short	0x0100
        /*0182*/ 	.byte	0x05
	.zero		1


	//   ....[10]....
        /*0184*/ 	.word	0x00000670
        /*0188*/ 	.word	0x000000ff
        /*018c*/ 	.word	0x00000028
        /*0190*/ 	.short	0x0100
        /*0192*/ 	.byte	0x05
	.zero		1


	//   ....[11]....
        /*0194*/ 	.word	0x00000680
        /*0198*/ 	.word	0x000000ff
        /*019c*/ 	.word	0x00000138
        /*01a0*/ 	.short	0x0100
        /*01a2*/ 	.byte	0x05
	.zero		1


	//   ....[12]....
        /*01a4*/ 	.word	0x00000690
        /*01a8*/ 	.word	0x000000ff
        /*01ac*/ 	.word	0x00000030
        /*01b0*/ 	.short	0x0100
        /*01b2*/ 	.byte	0x05
	.zero		1


	//   ....[13]....
        /*01b4*/ 	.word	0x000006a0
        /*01b8*/ 	.word	0x000000ff
        /*01bc*/ 	.word	0x00000140
        /*01c0*/ 	.short	0x0100
        /*01c2*/ 	.byte	0x05
	.zero		1


	//   ....[14]....
        /*01c4*/ 	.word	0x000006b0
        /*01c8*/ 	.word	0x000000ff
        /*01cc*/ 	.word	0x00000038
        /*01d0*/ 	.short	0x0100
        /*01d2*/ 	.byte	0x05
	.zero		1


	//   ....[15]....
        /*01d4*/ 	.word	0x000006c0
        /*01d8*/ 	.word	0x000000ff
        /*01dc*/ 	.word	0x00000148
        /*01e0*/ 	.short	0x0100
        /*01e2*/ 	.byte	0x05
	.zero		1


	//   ....[16]....
        /*01e4*/ 	.word	0x000006d0
        /*01e8*/ 	.word	0x000000ff
        /*01ec*/ 	.word	0x00000040
        /*01f0*/ 	.short	0x0100
        /*01f2*/ 	.byte	0x05
	.zero		1


	//   ....[17]....
        /*01f4*/ 	.word	0x000006e0
        /*01f8*/ 	.word	0x000000ff
        /*01fc*/ 	.word	0x00000150
        /*0200*/ 	.short	0x0100
        /*0202*/ 	.byte	0x05
	.zero		1


	//   ....[18]....
        /*0204*/ 	.word	0x000006f0
        /*0208*/ 	.word	0x000000ff
        /*020c*/ 	.word	0x00000048
        /*0210*/ 	.short	0x0100
        /*0212*/ 	.byte	0x05
	.zero		1


	//   ....[19]....
        /*0214*/ 	.word	0x00000700
        /*0218*/ 	.word	0x000000ff
        /*021c*/ 	.word	0x00000158
        /*0220*/ 	.short	0x0100
        /*0222*/ 	.byte	0x05
	.zero		1


	//   ....[20]....
        /*0224*/ 	.word	0x00000710
        /*0228*/ 	.word	0x000000ff
        /*022c*/ 	.word	0x00000050
        /*0230*/ 	.short	0x0100
        /*0232*/ 	.byte	0x05
	.zero		1


	//   ....[21]....
        /*0234*/ 	.word	0x00000720
        /*0238*/ 	.word	0x000000ff
        /*023c*/ 	.word	0x00000160
        /*0240*/ 	.short	0x0100
        /*0242*/ 	.byte	0x05
	.zero		1


	//   ....[22]....
        /*0244*/ 	.word	0x00000730
        /*0248*/ 	.word	0x000000ff
        /*024c*/ 	.word	0x00000058
        /*0250*/ 	.short	0x0100
        /*0252*/ 	.byte	0x05
	.zero		1


	//   ....[23]....
        /*0254*/ 	.word	0x00000740
        /*0258*/ 	.word	0x000000ff
        /*025c*/ 	.word	0x00000168
        /*0260*/ 	.short	0x0100
        /*0262*/ 	.byte	0x05
	.zero		1


	//   ....[24]....
        /*0264*/ 	.word	0x00000750
        /*0268*/ 	.word	0x000000ff
        /*026c*/ 	.word	0x00000060
        /*0270*/ 	.short	0x0100
        /*0272*/ 	.byte	0x05
	.zero		1


	//   ....[25]....
        /*0274*/ 	.word	0x00000760
        /*0278*/ 	.word	0x000000ff
        /*027c*/ 	.word	0x00000170
        /*0280*/ 	.short	0x0100
        /*0282*/ 	.byte	0x05
	.zero		1


	//   ....[26]....
        /*0284*/ 	.word	0x00000770
        /*0288*/ 	.word	0x000000ff
        /*028c*/ 	.word	0x00000068
        /*0290*/ 	.short	0x0100
        /*0292*/ 	.byte	0x05
	.zero		1


	//   ....[27]....
        /*0294*/ 	.word	0x00000780
        /*0298*/ 	.word	0x000000ff
        /*029c*/ 	.word	0x00000178
        /*02a0*/ 	.short	0x0100
        /*02a2*/ 	.byte	0x05
	.zero		1


	//   ....[28]....
        /*02a4*/ 	.word	0x00000790
        /*02a8*/ 	.word	0x000000ff
        /*02ac*/ 	.word	0x00000070
        /*02b0*/ 	.short	0x0100
        /*02b2*/ 	.byte	0x05
	.zero		1


	//   ....[29]....
        /*02b4*/ 	.word	0x000007a0
        /*02b8*/ 	.word	0x000000ff
        /*02bc*/ 	.word	0x00000180
        /*02c0*/ 	.short	0x0100
        /*02c2*/ 	.byte	0x05
	.zero		1


	//   ....[30]....
        /*02c4*/ 	.word	0x000007b0
        /*02c8*/ 	.word	0x000000ff
        /*02cc*/ 	.word	0x00000078
        /*02d0*/ 	.short	0x0100
        /*02d2*/ 	.byte	0x05
	.zero		1


	//   ....[31]....
        /*02d4*/ 	.word	0x000007c0
        /*02d8*/ 	.word	0x000000ff
        /*02dc*/ 	.word	0x00000188
        /*02e0*/ 	.short	0x0100
        /*02e2*/ 	.byte	0x05
	.zero		1


	//   ....[32]....
        /*02e4*/ 	.word	0x000007d0
        /*02e8*/ 	.word	0x000000ff
        /*02ec*/ 	.word	0x00000080
        /*02f0*/ 	.short	0x0100
        /*02f2*/ 	.byte	0x05
	.zero		1


	//   ....[33]....
        /*02f4*/ 	.word	0x000007e0
        /*02f8*/ 	.word	0x000000ff
        /*02fc*/ 	.word	0x00000190
        /*0300*/ 	.short	0x0100
        /*0302*/ 	.byte	0x05
	.zero		1


	//   ....[34]....
        /*0304*/ 	.word	0x000007f0
        /*0308*/ 	.word	0x000000ff
        /*030c*/ 	.word	0x00000088
        /*0310*/ 	.short	0x0100
        /*0312*/ 	.byte	0x05
	.zero		1


	//   ....[35]....
        /*0314*/ 	.word	0x00000800
        /*0318*/ 	.word	0x000000ff
        /*031c*/ 	.word	0x00000198
        /*0320*/ 	.short	0x0100
        /*0322*/ 	.byte	0x05
	.zero		1


	//   ....[36]....
        /*0324*/ 	.word	0x00000810
        /*0328*/ 	.word	0x000000ff
        /*032c*/ 	.word	0x00000090
        /*0330*/ 	.short	0x0100
        /*0332*/ 	.byte	0x05
	.zero		1


	//   ....[37]....
        /*0334*/ 	.word	0x00000820
        /*0338*/ 	.word	0x000000ff
        /*033c*/ 	.word	0x000001a0
        /*0340*/ 	.short	0x0100
        /*0342*/ 	.byte	0x05
	.zero		1


	//   ....[38]....
        /*0344*/ 	.word	0x00000830
        /*0348*/ 	.word	0x000000ff
        /*034c*/ 	.word	0x00000098
        /*0350*/ 	.short	0x0100
        /*0352*/ 	.byte	0x05
	.zero		1


	//   ....[39]....
        /*0354*/ 	.word	0x00000840
        /*0358*/ 	.word	0x000000ff
        /*035c*/ 	.word	0x000001a8
        /*0360*/ 	.short	0x0100
        /*0362*/ 	.byte	0x05
	.zero		1


	//   ....[40]....
        /*0364*/ 	.word	0x00000850
        /*0368*/ 	.word	0x000000ff
        /*036c*/ 	.word	0x000000a0
        /*0370*/ 	.short	0x0100
        /*0372*/ 	.byte	0x05
	.zero		1


	//   ....[41]....
        /*0374*/ 	.word	0x00000860
        /*0378*/ 	.word	0x000000ff
        /*037c*/ 	.word	0x000001b0
        /*0380*/ 	.short	0x0100
        /*0382*/ 	.byte	0x05
	.zero		1


	//   ....[42]....
        /*0384*/ 	.word	0x00000870
        /*0388*/ 	.word	0x000000ff
        /*038c*/ 	.word	0x000000a8
        /*0390*/ 	.short	0x0100
        /*0392*/ 	.byte	0x05
	.zero		1


	//   ....[43]....
        /*0394*/ 	.word	0x00000880
        /*0398*/ 	.word	0x000000ff
        /*039c*/ 	.word	0x000001b8
        /*03a0*/ 	.short	0x0100
        /*03a2*/ 	.byte	0x05
	.zero		1


	//   ....[44]....
        /*03a4*/ 	.word	0x00000890
        /*03a8*/ 	.word	0x000000ff
        /*03ac*/ 	.word	0x000000b0
        /*03b0*/ 	.short	0x0100
        /*03b2*/ 	.byte	0x05
	.zero		1


	//   ....[45]....
        /*03b4*/ 	.word	0x000008a0
        /*03b8*/ 	.word	0x000000ff
        /*03bc*/ 	.word	0x000001c0
        /*03c0*/ 	.short	0x0100
        /*03c2*/ 	.byte	0x05
	.zero		1


	//   ....[46]....
        /*03c4*/ 	.word	0x000008b0
        /*03c8*/ 	.word	0x000000ff
        /*03cc*/ 	.word	0x000000b8
        /*03d0*/ 	.short	0x0100
        /*03d2*/ 	.byte	0x05
	.zero		1


	//   ....[47]....
        /*03d4*/ 	.word	0x000008c0
        /*03d8*/ 	.word	0x000000ff
        /*03dc*/ 	.word	0x000001c8
        /*03e0*/ 	.short	0x0100
        /*03e2*/ 	.byte	0x05
	.zero		1


	//   ....[48]....
        /*03e4*/ 	.word	0x000008d0
        /*03e8*/ 	.word	0x000000ff
        /*03ec*/ 	.word	0x000000c0
        /*03f0*/ 	.short	0x0100
        /*03f2*/ 	.byte	0x05
	.zero		1


	//   ....[49]....
        /*03f4*/ 	.word	0x000008e0
        /*03f8*/ 	.word	0x000000ff
        /*03fc*/ 	.word	0x000001d0
        /*0400*/ 	.short	0x0100
        /*0402*/ 	.byte	0x05
	.zero		1


	//   ....[50]....
        /*0404*/ 	.word	0x000008f0
        /*0408*/ 	.word	0x000000ff
        /*040c*/ 	.word	0x000000c8
        /*0410*/ 	.short	0x0100
        /*0412*/ 	.byte	0x05
	.zero		1


	//   ....[51]....
        /*0414*/ 	.word	0x00000900
        /*0418*/ 	.word	0x000000ff
        /*041c*/ 	.word	0x000001d8
        /*0420*/ 	.short	0x0100
        /*0422*/ 	.byte	0x05
	.zero		1


	//   ....[52]....
        /*0424*/ 	.word	0x00000910
        /*0428*/ 	.word	0x000000ff
        /*042c*/ 	.word	0x000000d0
        /*0430*/ 	.short	0x0100
        /*0432*/ 	.byte	0x05
	.zero		1


	//   ....[53]....
        /*0434*/ 	.word	0x00000920
        /*0438*/ 	.word	0x000000ff
        /*043c*/ 	.word	0x000001e0
        /*0440*/ 	.short	0x0100
        /*0442*/ 	.byte	0x05
	.zero		1


	//   ....[54]....
        /*0444*/ 	.word	0x00000930
        /*0448*/ 	.word	0x000000ff
        /*044c*/ 	.word	0x000000d8
        /*0450*/ 	.short	0x0100
        /*0452*/ 	.byte	0x05
	.zero		1


	//   ....[55]....
        /*0454*/ 	.word	0x00000940
        /*0458*/ 	.word	0x000000ff
        /*045c*/ 	.word	0x000001e8
        /*0460*/ 	.short	0x0100
        /*0462*/ 	.byte	0x05
	.zero		1


	//   ....[56]....
        /*0464*/ 	.word	0x00000950
        /*0468*/ 	.word	0x000000ff
        /*046c*/ 	.word	0x000000e0
        /*0470*/ 	.short	0x0100
        /*0472*/ 	.byte	0x05
	.zero		1


	//   ....[57]....
        /*0474*/ 	.word	0x00000960
        /*0478*/ 	.word	0x000000ff
        /*047c*/ 	.word	0x000001f0
        /*0480*/ 	.short	0x0100
        /*0482*/ 	.byte	0x05
	.zero		1


	//   ....[58]....
        /*0484*/ 	.word	0x00000970
        /*0488*/ 	.word	0x000000ff
        /*048c*/ 	.word	0x000000e8
        /*0490*/ 	.short	0x0100
        /*0492*/ 	.byte	0x05
	.zero		1


	//   ....[59]....
        /*0494*/ 	.word	0x00000980
        /*0498*/ 	.word	0x000000ff
        /*049c*/ 	.word	0x000001f8
        /*04a0*/ 	.short	0x0100
        /*04a2*/ 	.byte	0x05
	.zero		1


	//   ....[60]....
        /*04a4*/ 	.word	0x00000990
        /*04a8*/ 	.word	0x000000ff
        /*04ac*/ 	.word	0x000000f0
        /*04b0*/ 	.short	0x0100
        /*04b2*/ 	.byte	0x05
	.zero		1


	//   ....[61]....
        /*04b4*/ 	.word	0x000009a0
        /*04b8*/ 	.word	0x000000ff
        /*04bc*/ 	.word	0x00000200
        /*04c0*/ 	.short	0x0100
        /*04c2*/ 	.byte	0x05
	.zero		1


	//   ....[62]....
        /*04c4*/ 	.word	0x000009b0
        /*04c8*/ 	.word	0x000000ff
        /*04cc*/ 	.word	0x000000f8
        /*04d0*/ 	.short	0x0100
        /*04d2*/ 	.byte	0x05
	.zero		1


	//   ....[63]....
        /*04d4*/ 	.word	0x000009c0
        /*04d8*/ 	.word	0x000000ff
        /*04dc*/ 	.word	0x00000208
        /*04e0*/ 	.short	0x0100
        /*04e2*/ 	.byte	0x05
	.zero		1


	//   ....[64]....
        /*04e4*/ 	.word	0x000009d0
        /*04e8*/ 	.word	0x000000ff
        /*04ec*/ 	.word	0x00000100
        /*04f0*/ 	.short	0x0100
        /*04f2*/ 	.byte	0x05
	.zero		1


	//   ....[65]....
        /*04f4*/ 	.word	0x000009e0
        /*04f8*/ 	.word	0x000000ff
        /*04fc*/ 	.word	0x00000210
        /*0500*/ 	.short	0x0100
        /*0502*/ 	.byte	0x05
	.zero		1


	//   ....[66]....
        /*0504*/ 	.word	0x000009f0
        /*0508*/ 	.word	0x000000ff
        /*050c*/ 	.word	0x00000108
        /*0510*/ 	.short	0x0100
        /*0512*/ 	.byte	0x05
	.zero		1


	//   ....[67]....
        /*0514*/ 	.word	0x00000a00
        /*0518*/ 	.word	0x000000ff
        /*051c*/ 	.word	0x00000218
        /*0520*/ 	.short	0x0100
        /*0522*/ 	.byte	0x05
	.zero		1


	//   ....[68]....
        /*0524*/ 	.word	0x00000b40
        /*0528*/ 	.word	0x000000ff
        /*052c*/ 	.word	0x00000220
        /*0530*/ 	.short	0x0100
        /*0532*/ 	.byte	0x06
	.zero		1


	//   ....[69]....
        /*0534*/ 	.word	0x00000b50
        /*0538*/ 	.word	0x000000ff
        /*053c*/ 	.word	0x00000228
        /*0540*/ 	.short	0x0100
        /*0542*/ 	.byte	0x06
	.zero		1


	//   ....[70]....
        /*0544*/ 	.word	0x00000c40
        /*0548*/ 	.word	0x000000ff
        /*054c*/ 	.word	0x00000230
        /*0550*/ 	.short	0x0100
        /*0552*/ 	.byte	0x05
	.zero		1


	//   ....[71]....
        /*0554*/ 	.word	0x00000c50
        /*0558*/ 	.word	0x000000ff
        /*055c*/ 	.word	0x00000238
        /*0560*/ 	.short	0x0100
        /*0562*/ 	.byte	0x05
	.zero		1


	//   ....[72]....
        /*0564*/ 	.word	0x00000d90
        /*0568*/ 	.word	0x000000ff
        /*056c*/ 	.word	0x00000240
        /*0570*/ 	.short	0x0100
        /*0572*/ 	.byte	0x05
	.zero		1


	//   ....[73]....
        /*0574*/ 	.word	0x00000da0
        /*0578*/ 	.word	0x000000ff
        /*057c*/ 	.word	0x00000250
        /*0580*/ 	.short	0x0100
        /*0582*/ 	.byte	0x05
	.zero		1


	//   ....[74]....
        /*0584*/ 	.word	0x00000db0
        /*0588*/ 	.word	0x000000ff
        /*058c*/ 	.word	0x00000248
        /*0590*/ 	.short	0x0100
        /*0592*/ 	.byte	0x05
	.zero		1


	//   ....[75]....
        /*0594*/ 	.word	0x00000dc0
        /*0598*/ 	.word	0x000000ff
        /*059c*/ 	.word	0x00000258
        /*05a0*/ 	.short	0x0100
        /*05a2*/ 	.byte	0x05
	.zero		1


	//   ....[76]....
        /*05a4*/ 	.word	0x00000ef0
        /*05a8*/ 	.word	0x000000ff
        /*05ac*/ 	.word	0x00000260
        /*05b0*/ 	.short	0x0100
        /*05b2*/ 	.byte	0x06
	.zero		1


	//   ....[77]....
        /*05b4*/ 	.word	0x00000f00
        /*05b8*/ 	.word	0x000000ff
        /*05bc*/ 	.word	0x00000280
        /*05c0*/ 	.short	0x0100
        /*05c2*/ 	.byte	0x06
	.zero		1


	//   ....[78]....
        /*05c4*/ 	.word	0x00000f10
        /*05c8*/ 	.word	0x000000ff
        /*05cc*/ 	.word	0x00000268
        /*05d0*/ 	.short	0x0100
        /*05d2*/ 	.byte	0x06
	.zero		1


	//   ....[79]....
        /*05d4*/ 	.word	0x00000f20
        /*05d8*/ 	.word	0x000000ff
        /*05dc*/ 	.word	0x00000288
        /*05e0*/ 	.short	0x0100
        /*05e2*/ 	.byte	0x06
	.zero		1


	//   ....[80]....
        /*05e4*/ 	.word	0x00000f30
        /*05e8*/ 	.word	0x000000ff
        /*05ec*/ 	.word	0x00000270
        /*05f0*/ 	.short	0x0100
        /*05f2*/ 	.byte	0x06
	.zero		1


	//   ....[81]....
        /*05f4*/ 	.word	0x00000f40
        /*05f8*/ 	.word	0x000000ff
        /*05fc*/ 	.word	0x00000290
        /*0600*/ 	.short	0x0100
        /*0602*/ 	.byte	0x06
	.zero		1


	//   ....[82]....
        /*0604*/ 	.word	0x00000f50
        /*0608*/ 	.word	0x000000ff
        /*060c*/ 	.word	0x00000278
        /*0610*/ 	.short	0x0100
        /*0612*/ 	.byte	0x06
	.zero		1


	//   ....[83]....
        /*0614*/ 	.word	0x00000f60
        /*0618*/ 	.word	0x000000ff
        /*061c*/ 	.word	0x00000298
        /*0620*/ 	.short	0x0100
        /*0622*/ 	.byte	0x06
	.zero		1


	//   ....[84]....
        /*0624*/ 	.word	0x00001050
        /*0628*/ 	.word	0x000000ff
        /*062c*/ 	.word	0x000002a0
        /*0630*/ 	.short	0x0100
        /*0632*/ 	.byte	0x05
	.zero		1


	//   ....[85]....
        /*0634*/ 	.word	0x00001060
        /*0638*/ 	.word	0x000000ff
        /*063c*/ 	.word	0x000002b0
        /*0640*/ 	.short	0x0100
        /*0642*/ 	.byte	0x05
	.zero		1


	//   ....[86]....
        /*0644*/ 	.word	0x00001070
        /*0648*/ 	.word	0x000000ff
        /*064c*/ 	.word	0x000002a8
        /*0650*/ 	.short	0x0100
        /*0652*/ 	.byte	0x05
	.zero		1


	//   ....[87]....
        /*0654*/ 	.word	0x00001080
        /*0658*/ 	.word	0x000000ff
        /*065c*/ 	.word	0x000002b8
        /*0660*/ 	.short	0x0100
        /*0662*/ 	.byte	0x05
	.zero		1


	//   ....[88]....
        /*0664*/ 	.word	0x00001950
        /*0668*/ 	.word	0x00000003
        /*066c*/ 	.word	0x000002b0
        /*0670*/ 	.short	0x010a
        /*0672*/ 	.byte	0xff
	.zero		1


	//   ....[89]....
        /*0674*/ 	.word	0x00001980
        /*0678*/ 	.word	0x00000003
        /*067c*/ 	.word	0x000002a0
        /*0680*/ 	.short	0x0101
        /*0682*/ 	.byte	0xff
	.zero		1


	//   ....[90]....
        /*0684*/ 	.word	0x00001a50
        /*0688*/ 	.word	0x000000ff
        /*068c*/ 	.word	0x00000110
        /*0690*/ 	.short	0x010a
        /*0692*/ 	.byte	0x08
	.zero		1


	//   ....[91]....
        /*0694*/ 	.word	0x00001af0
        /*0698*/ 	.word	0x000000ff
        /*069c*/ 	.word	0x00000110
        /*06a0*/ 	.short	0x010a
        /*06a2*/ 	.byte	0x21
	.zero		1


	//   ....[92]....
        /*06a4*/ 	.word	0x00001c40
        /*06a8*/ 	.word	0x000000ff
        /*06ac*/ 	.word	0x00000110
        /*06b0*/ 	.short	0x010a
        /*06b2*/ 	.byte	0x08
	.zero		1


	//   ....[93]....
        /*06b4*/ 	.word	0x00001d50
        /*06b8*/ 	.word	0x000000ff
        /*06bc*/ 	.word	0x00000238
        /*06c0*/ 	.short	0x0101
        /*06c2*/ 	.byte	0x04
	.zero		1


	//   ....[94]....
        /*06c4*/ 	.word	0x00001d70
        /*06c8*/ 	.word	0x000000ff
        /*06cc*/ 	.word	0x00000110
        /*06d0*/ 	.short	0x010a
        /*06d2*/ 	.byte	0x08
	.zero		1


	//   ....[95]....
        /*06d4*/ 	.word	0x00001df0
        /*06d8*/ 	.word	0x000000ff
        /*06dc*/ 	.word	0x00000110
        /*06e0*/ 	.short	0x010a
        /*06e2*/ 	.byte	0x11
	.zero		1


	//   ....[96]....
        /*06e4*/ 	.word	0x00001f40
        /*06e8*/ 	.word	0x000000ff
        /*06ec*/ 	.word	0x00000110
        /*06f0*/ 	.short	0x010a
        /*06f2*/ 	.byte	0x08
	.zero		1


	//   ....[97]....
        /*06f4*/ 	.word	0x00002080
        /*06f8*/ 	.word	0x00000002
        /*06fc*/ 	.word	0x00000240
        /*0700*/ 	.short	0x010a
        /*0702*/ 	.byte	0xff
	.zero		1


	//   ....[98]....
        /*0704*/ 	.word	0x00002140
        /*0708*/ 	.word	0x00000002
        /*070c*/ 	.word	0x00000000
        /*0710*/ 	.short	0x0101
        /*0712*/ 	.byte	0xff
	.zero		1


	//   ....[99]....
        /*0714*/ 	.word	0x000026a0
        /*0718*/ 	.word	0x000000ff
        /*071c*/ 	.word	0x00000000
        /*0720*/ 	.short	0x010a
        /*0722*/ 	.byte	0x05
	.zero		1


	//   ....[100]....
        /*0724*/ 	.word	0x00002730
        /*0728*/ 	.word	0x000000ff
        /*072c*/ 	.word	0x00000000
        /*0730*/ 	.short	0x010a
        /*0732*/ 	.byte	0x05
	.zero		1


	//   ....[101]....
        /*0734*/ 	.word	0x000027c0
        /*0738*/ 	.word	0x000000ff
        /*073c*/ 	.word	0x00000000
        /*0740*/ 	.short	0x010a
        /*0742*/ 	.byte	0x05
	.zero		1


	//   ....[102]....
        /*0744*/ 	.word	0x00002850
        /*0748*/ 	.word	0x000000ff
        /*074c*/ 	.word	0x00000000
        /*0750*/ 	.short	0x010a
        /*0752*/ 	.byte	0x05
	.zero		1


	//   ....[103]....
        /*0754*/ 	.word	0x000028e0
        /*0758*/ 	.word	0x000000ff
        /*075c*/ 	.word	0x00000000
        /*0760*/ 	.short	0x010a
        /*0762*/ 	.byte	0x05
	.zero		1


	//   ....[104]....
        /*0764*/ 	.word	0x00002970
        /*0768*/ 	.word	0x000000ff
        /*076c*/ 	.word	0x00000000
        /*0770*/ 	.short	0x010a
        /*0772*/ 	.byte	0x05
	.zero		1


	//   ....[105]....
        /*0774*/ 	.word	0x00002a00
        /*0778*/ 	.word	0x000000ff
        /*077c*/ 	.word	0x00000000
        /*0780*/ 	.short	0x010a
        /*0782*/ 	.byte	0x05
	.zero		1


	//   ....[106]....
        /*0784*/ 	.word	0x00002a90
        /*0788*/ 	.word	0x000000ff
        /*078c*/ 	.word	0x00000000
        /*0790*/ 	.short	0x010a
        /*0792*/ 	.byte	0x05
	.zero		1


	//   ....[107]....
        /*0794*/ 	.word	0x00002b20
        /*0798*/ 	.word	0x000000ff
        /*079c*/ 	.word	0x00000000
        /*07a0*/ 	.short	0x010a
        /*07a2*/ 	.byte	0x05
	.zero		1


	//   ....[108]....
        /*07a4*/ 	.word	0x00002bb0
        /*07a8*/ 	.word	0x000000ff
        /*07ac*/ 	.word	0x00000000
        /*07b0*/ 	.short	0x010a
        /*07b2*/ 	.byte	0x05
	.zero		1


	//   ....[109]....
        /*07b4*/ 	.word	0x00002c40
        /*07b8*/ 	.word	0x000000ff
        /*07bc*/ 	.word	0x00000000
        /*07c0*/ 	.short	0x010a
        /*07c2*/ 	.byte	0x05
	.zero		1


	//   ....[110]....
        /*07c4*/ 	.word	0x00002cd0
        /*07c8*/ 	.word	0x000000ff
        /*07cc*/ 	.word	0x00000000
        /*07d0*/ 	.short	0x010a
        /*07d2*/ 	.byte	0x05
	.zero		1


	//   ....[111]....
        /*07d4*/ 	.word	0x00002d60
        /*07d8*/ 	.word	0x000000ff
        /*07dc*/ 	.word	0x00000000
        /*07e0*/ 	.short	0x010a
        /*07e2*/ 	.byte	0x05
	.zero		1


	//   ....[112]....
        /*07e4*/ 	.word	0x00002df0
        /*07e8*/ 	.word	0x000000ff
        /*07ec*/ 	.word	0x00000000
        /*07f0*/ 	.short	0x010a
        /*07f2*/ 	.byte	0x05
	.zero		1


	//   ....[113]....
        /*07f4*/ 	.word	0x00002e80
        /*07f8*/ 	.word	0x000000ff
        /*07fc*/ 	.word	0x00000000
        /*0800*/ 	.short	0x010a
        /*0802*/ 	.byte	0x05
	.zero		1


	//   ....[114]....
        /*0804*/ 	.word	0x00002f10
        /*0808*/ 	.word	0x000000ff
        /*080c*/ 	.word	0x00000000
        /*0810*/ 	.short	0x010a
        /*0812*/ 	.byte	0x05
	.zero		1


	//   ....[115]....
        /*0814*/ 	.word	0x00002fa0
        /*0818*/ 	.word	0x000000ff
        /*081c*/ 	.word	0x00000000
        /*0820*/ 	.short	0x010a
        /*0822*/ 	.byte	0x05
	.zero		1


	//   ....[116]....
        /*0824*/ 	.word	0x00003030
        /*0828*/ 	.word	0x000000ff
        /*082c*/ 	.word	0x00000000
        /*0830*/ 	.short	0x010a
        /*0832*/ 	.byte	0x05
	.zero		1


	//   ....[117]....
        /*0834*/ 	.word	0x000030c0
        /*0838*/ 	.word	0x000000ff
        /*083c*/ 	.word	0x00000000
        /*0840*/ 	.short	0x010a
        /*0842*/ 	.byte	0x05
	.zero		1


	//   ....[118]....
        /*0844*/ 	.word	0x00003150
        /*0848*/ 	.word	0x000000ff
        /*084c*/ 	.word	0x00000000
        /*0850*/ 	.short	0x010a
        /*0852*/ 	.byte	0x05
	.zero		1


	//   ....[119]....
        /*0854*/ 	.word	0x000031e0
        /*0858*/ 	.word	0x000000ff
        /*085c*/ 	.word	0x00000000
        /*0860*/ 	.short	0x010a
        /*0862*/ 	.byte	0x05
	.zero		1


	//   ....[120]....
        /*0864*/ 	.word	0x00003270
        /*0868*/ 	.word	0x000000ff
        /*086c*/ 	.word	0x00000000
        /*0870*/ 	.short	0x010a
        /*0872*/ 	.byte	0x05
	.zero		1


	//   ....[121]....
        /*0874*/ 	.word	0x00003300
        /*0878*/ 	.word	0x000000ff
        /*087c*/ 	.word	0x00000000
        /*0880*/ 	.short	0x010a
        /*0882*/ 	.byte	0x05
	.zero		1


	//   ....[122]....
        /*0884*/ 	.word	0x00003390
        /*0888*/ 	.word	0x000000ff
        /*088c*/ 	.word	0x00000000
        /*0890*/ 	.short	0x010a
        /*0892*/ 	.byte	0x05
	.zero		1


	//   ....[123]....
        /*0894*/ 	.word	0x00003420
        /*0898*/ 	.word	0x000000ff
        /*089c*/ 	.word	0x00000000
        /*08a0*/ 	.short	0x010a
        /*08a2*/ 	.byte	0x05
	.zero		1


	//   ....[124]....
        /*08a4*/ 	.word	0x000034b0
        /*08a8*/ 	.word	0x000000ff
        /*08ac*/ 	.word	0x00000000
        /*08b0*/ 	.short	0x010a
        /*08b2*/ 	.byte	0x05
	.zero		1


	//   ....[125]....
        /*08b4*/ 	.word	0x00003540
        /*08b8*/ 	.word	0x000000ff
        /*08bc*/ 	.word	0x00000000
        /*08c0*/ 	.short	0x010a
        /*08c2*/ 	.byte	0x05
	.zero		1


	//   ....[126]....
        /*08c4*/ 	.word	0x000035d0
        /*08c8*/ 	.word	0x000000ff
        /*08cc*/ 	.word	0x00000000
        /*08d0*/ 	.short	0x010a
        /*08d2*/ 	.byte	0x05
	.zero		1


	//   ....[127]....
        /*08d4*/ 	.word	0x00003660
        /*08d8*/ 	.word	0x000000ff
        /*08dc*/ 	.word	0x00000000
        /*08e0*/ 	.short	0x010a
        /*08e2*/ 	.byte	0x05
	.zero		1


	//   ....[128]....
        /*08e4*/ 	.word	0x000036f0
        /*08e8*/ 	.word	0x000000ff
        /*08ec*/ 	.word	0x00000000
        /*08f0*/ 	.short	0x010a
        /*08f2*/ 	.byte	0x05
	.zero		1


	//   ....[129]....
        /*08f4*/ 	.word	0x00003780
        /*08f8*/ 	.word	0x000000ff
        /*08fc*/ 	.word	0x00000000
        /*0900*/ 	.short	0x010a
        /*0902*/ 	.byte	0x05
	.zero		1


	//   ....[130]....
        /*0904*/ 	.word	0x00003810
        /*0908*/ 	.word	0x000000ff
        /*090c*/ 	.word	0x00000000
        /*0910*/ 	.short	0x010a
        /*0912*/ 	.byte	0x05
	.zero		1


	//   ....[131]....
        /*0914*/ 	.word	0x000038a0
        /*0918*/ 	.word	0x000000ff
        /*091c*/ 	.word	0x00000000
        /*0920*/ 	.short	0x010a
        /*0922*/ 	.byte	0x05
	.zero		1


	//   ....[132]....
        /*0924*/ 	.word	0x00003940
        /*0928*/ 	.word	0x00000000
        /*092c*/ 	.word	0x00000000
        /*0930*/ 	.short	0x010a
        /*0932*/ 	.byte	0xff
	.zero		1


	//   ....[133]....
        /*0934*/ 	.word	0x00003a60
        /*0938*/ 	.word	0x00000000
        /*093c*/ 	.word	0x000002a0
        /*0940*/ 	.short	0x010a
        /*0942*/ 	.byte	0xff
	.zero		1


	//   ....[134]....
        /*0944*/ 	.word	0x00003ac0
        /*0948*/ 	.word	0x00000004
        /*094c*/ 	.word	0x00000000
        /*0950*/ 	.short	0x0101
        /*0952*/ 	.byte	0xff
	.zero		1


	//   ....[135]....
        /*0954*/ 	.word	0x00003ae0
        /*0958*/ 	.word	0x000000ff
        /*095c*/ 	.word	0x00000250
        /*0960*/ 	.short	0x010a
        /*0962*/ 	.byte	0x05
	.zero		1


	//   ....[136]....
        /*0964*/ 	.word	0x00003c00
        /*0968*/ 	.word	0x00000000
        /*096c*/ 	.word	0x00000240
        /*0970*/ 	.short	0x010a
        /*0972*/ 	.byte	0xff
	.zero		1


	//   ....[137]....
        /*0974*/ 	.word	0x00003d10
        /*0978*/ 	.word	0x00000000
        /*097c*/ 	.word	0x00000000
        /*0980*/ 	.short	0x0101
        /*0982*/ 	.byte	0xff
	.zero		1


	//   ....[138]....
        /*0984*/ 	.word	0x00003da0
        /*0988*/ 	.word	0x000000ff
        /*098c*/ 	.word	0x00000250
        /*0990*/ 	.short	0x0106
        /*0992*/ 	.byte	0x05
	.zero		1


	//   ....[139]....
        /*0994*/ 	.word	0x00003dc0
        /*0998*/ 	.word	0x000000ff
        /*099c*/ 	.word	0x00000250
        /*09a0*/ 	.short	0x010a
        /*09a2*/ 	.byte	0x05
	.zero		1


	//   ....[140]....
        /*09a4*/ 	.word	0x00003e50
        /*09a8*/ 	.word	0x000000ff
        /*09ac*/ 	.word	0x00000250
        /*09b0*/ 	.short	0x0106
        /*09b2*/ 	.byte	0x04
	.zero		1


	//   ....[141]....
        /*09b4*/ 	.word	0x00003e90
        /*09b8*/ 	.word	0x00000000
        /*09bc*/ 	.word	0x00000250
        /*09c0*/ 	.short	0x010a
        /*09c2*/ 	.byte	0xff
	.zero		1


	//   ....[142]....
        /*09c4*/ 	.word	0x00004370
        /*09c8*/ 	.word	0x00000000
        /*09cc*/ 	.word	0x00000240
        /*09d0*/ 	.short	0x010a
        /*09d2*/ 	.byte	0xff
	.zero		1


	//   ....[143]....
        /*09d4*/ 	.word	0x00004470
        /*09d8*/ 	.word	0x00000003
        /*09dc*/ 	.word	0x00000000
        /*09e0*/ 	.short	0x0101
        /*09e2*/ 	.byte	0xff
	.zero		1


	//   ....[144]....
        /*09e4*/ 	.word	0x00004480
        /*09e8*/ 	.word	0x000000ff
        /*09ec*/ 	.word	0x00000000
        /*09f0*/ 	.short	0x010a
        /*09f2*/ 	.byte	0x04
	.zero		1


	//   ....[145]....
        /*09f4*/ 	.word	0x000044a0
        /*09f8*/ 	.word	0x000000ff
        /*09fc*/ 	.word	0x00000280
        /*0a00*/ 	.short	0x010a
        /*0a02*/ 	.byte	0x09
	.zero		1


	//   ....[146]....
        /*0a04*/ 	.word	0x00004580
        /*0a08*/ 	.word	0x000000ff
        /*0a0c*/ 	.word	0x00000000
        /*0a10*/ 	.short	0x010a
        /*0a12*/ 	.byte	0x07
	.zero		1


	//   ....[147]....
        /*0a14*/ 	.word	0x000046b0
        /*0a18*/ 	.word	0x000000ff
        /*0a1c*/ 	.word	0x00000000
        /*0a20*/ 	.short	0x010a
        /*0a22*/ 	.byte	0x04
	.zero		1


	//   ....[148]....
        /*0a24*/ 	.word	0x00004860
        /*0a28*/ 	.word	0x000000ff
        /*0a2c*/ 	.word	0x00000000
        /*0a30*/ 	.short	0x010a
        /*0a32*/ 	.byte	0x05
	.zero		1


	//   ....[149]....
        /*0a34*/ 	.word	0x000048f0
        /*0a38*/ 	.word	0x000000ff
        /*0a3c*/ 	.word	0x00000000
        /*0a40*/ 	.short	0x010a
        /*0a42*/ 	.byte	0x05
	.zero		1


	//   ....[150]....
        /*0a44*/ 	.word	0x00004980
        /*0a48*/ 	.word	0x000000ff
        /*0a4c*/ 	.word	0x00000000
        /*0a50*/ 	.short	0x010a
        /*0a52*/ 	.byte	0x05
	.zero		1


	//   ....[151]....
        /*0a54*/ 	.word	0x00004a10
        /*0a58*/ 	.word	0x000000ff
        /*0a5c*/ 	.word	0x00000000
        /*0a60*/ 	.short	0x010a
        /*0a62*/ 	.byte	0x07
	.zero		1


	//   ....[152]....
        /*0a64*/ 	.word	0x00004e50
        /*0a68*/ 	.word	0x00000000
        /*0a6c*/ 	.word	0x00000240
        /*0a70*/ 	.short	0x010a
        /*0a72*/ 	.byte	0xff
	.zero		1


	//   ....[153]....
        /*0a74*/ 	.word	0x00004f40
        /*0a78*/ 	.word	0x00000000
        /*0a7c*/ 	.word	0x00000000
        /*0a80*/ 	.short	0x0101
        /*0a82*/ 	.byte	0xff
	.zero		1


	//   ....[154]....
        /*0a84*/ 	.word	0x00005260
        /*0a88*/ 	.word	0x000000ff
        /*0a8c*/ 	.word	0x00000238
        /*0a90*/ 	.short	0x010a
        /*0a92*/ 	.byte	0x06
	.zero		1


	//   ....[155]....
        /*0a94*/ 	.word	0x000053e0
        /*0a98*/ 	.word	0x000000ff
        /*0a9c*/ 	.word	0x00000228
        /*0aa0*/ 	.short	0x010a
        /*0aa2*/ 	.byte	0x06
	.zero		1


	//   ....[156]....
        /*0aa4*/ 	.word	0x00005710
        /*0aa8*/ 	.word	0x000000ff
        /*0aac*/ 	.word	0x00000220
        /*0ab0*/ 	.short	0x010b
        /*0ab2*/ 	.byte	0x06
	.zero		1


	//   ....[157]....
        /*0ab4*/ 	.word	0x00005730
        /*0ab8*/ 	.word	0x000000ff
        /*0abc*/ 	.word	0x00000000
        /*0ac0*/ 	.short	0x0101
        /*0ac2*/ 	.byte	0x25
	.zero		1


	//   ....[158]....
        /*0ac4*/ 	.word	0x00005770
        /*0ac8*/ 	.word	0x00000000
        /*0acc*/ 	.word	0x00000228
        /*0ad0*/ 	.short	0x010a
        /*0ad2*/ 	.byte	0xff
	.zero		1


	//   ....[159]....
        /*0ad4*/ 	.word	0x00005aa0
        /*0ad8*/ 	.word	0x00000000
        /*0adc*/ 	.word	0x00000240
        /*0ae0*/ 	.short	0x010a
        /*0ae2*/ 	.byte	0xff
	.zero		1


	//   ....[160]....
        /*0ae4*/ 	.word	0x00005bb0
        /*0ae8*/ 	.word	0x00000000
        /*0aec*/ 	.word	0x00000000
        /*0af0*/ 	.short	0x0101
        /*0af2*/ 	.byte	0xff
	.zero		1


	//   ....[161]....
        /*0af4*/ 	.word	0x00006550
        /*0af8*/ 	.word	0x000000ff
        /*0afc*/ 	.word	0x00000220
        /*0b00*/ 	.short	0x010a
        /*0b02*/ 	.byte	0x2b
	.zero		1


	//   ....[162]....
        /*0b04*/ 	.word	0x00006560
        /*0b08*/ 	.word	0x0000009c
        /*0b0c*/ 	.word	0x00000260
        /*0b10*/ 	.short	0x010a
        /*0b12*/ 	.byte	0xff
	.zero		1


	//   ....[163]....
        /*0b14*/ 	.word	0x000066f0
        /*0b18*/ 	.word	0x000000ff
        /*0b1c*/ 	.word	0x00000220
        /*0b20*/ 	.short	0x010a
        /*0b22*/ 	.byte	0x2b
	.zero		1


	//   ....[164]....
        /*0b24*/ 	.word	0x000067f0
        /*0b28*/ 	.word	0x000000ff
        /*0b2c*/ 	.word	0x00000000
        /*0b30*/ 	.short	0x0101
        /*0b32*/ 	.byte	0x04
	.zero		1


	//   ....[165]....
        /*0b34*/ 	.word	0x00006850
        /*0b38*/ 	.word	0x0000009c
        /*0b3c*/ 	.word	0x00000260
        /*0b40*/ 	.short	0x010a
        /*0b42*/ 	.byte	0xff
	.zero		1


	//   ....[166]....
        /*0b44*/ 	.word	0x00006c10
        /*0b48*/ 	.word	0x000000ff
        /*0b4c*/ 	.word	0x00000000
        /*0b50*/ 	.short	0x0101
        /*0b52*/ 	.byte	0x05
	.zero		1


	//   ....[167]....
        /*0b54*/ 	.word	0x00007cc0
        /*0b58*/ 	.word	0x00000003
        /*0b5c*/ 	.word	0x000002b0
        /*0b60*/ 	.short	0x010a
        /*0b62*/ 	.byte	0xff
	.zero		1


	//   ....[168]....
        /*0b64*/ 	.word	0x00007d20
        /*0b68*/ 	.word	0x00000002
        /*0b6c*/ 	.word	0x00000110
        /*0b70*/ 	.short	0x010a
        /*0b72*/ 	.byte	0xff
	.zero		1


	//   ....[169]....
        /*0b74*/ 	.word	0x00007d80
        /*0b78*/ 	.word	0x00000002
        /*0b7c*/ 	.word	0x00000110
        /*0b80*/ 	.short	0x010a
        /*0b82*/ 	.byte	0xff
	.zero		1


	//   ....[170]....
        /*0b84*/ 	.word	0x00007dd0
        /*0b88*/ 	.word	0x00000002
        /*0b8c*/ 	.word	0x00000240
        /*0b90*/ 	.short	0x010a
        /*0b92*/ 	.byte	0xff
	.zero		1


	//   ....[171]....
        /*0b94*/ 	.word	0x00007e30
        /*0b98*/ 	.word	0x00000000
        /*0b9c*/ 	.word	0x00000000
        /*0ba0*/ 	.short	0x010a
        /*0ba2*/ 	.byte	0xff
	.zero		1


	//   ....[172]....
        /*0ba4*/ 	.word	0x00007e90
        /*0ba8*/ 	.word	0x00000000
        /*0bac*/ 	.word	0x00000000
        /*0bb0*/ 	.short	0x010a
        /*0bb2*/ 	.byte	0xff
	.zero		1


	//   ....[173]....
        /*0bb4*/ 	.word	0x00007ef0
        /*0bb8*/ 	.word	0x00000000
        /*0bbc*/ 	.word	0x00000000
        /*0bc0*/ 	.short	0x010a
        /*0bc2*/ 	.byte	0xff
	.zero		1


	//   ....[174]....
        /*0bc4*/ 	.word	0x00007f50
        /*0bc8*/ 	.word	0x00000000
        /*0bcc*/ 	.word	0x00000000
        /*0bd0*/ 	.short	0x010a
        /*0bd2*/ 	.byte	0xff
	.zero		1


	//   ....[175]....
        /*0bd4*/ 	.word	0x00007fb0
        /*0bd8*/ 	.word	0x00000000
        /*0bdc*/ 	.word	0x00000000
        /*0be0*/ 	.short	0x010a
        /*0be2*/ 	.byte	0xff
	.zero		1


	//   ....[176]....
        /*0be4*/ 	.word	0x00008010
        /*0be8*/ 	.word	0x00000000
        /*0bec*/ 	.word	0x00000000
        /*0bf0*/ 	.short	0x010a
        /*0bf2*/ 	.byte	0xff
	.zero		1


	//   ....[177]....
        /*0bf4*/ 	.word	0x00008070
        /*0bf8*/ 	.word	0x00000000
        /*0bfc*/ 	.word	0x00000000
        /*0c00*/ 	.short	0x010a
        /*0c02*/ 	.byte	0xff
	.zero		1


	//   ....[178]....
        /*0c04*/ 	.word	0x000080d0
        /*0c08*/ 	.word	0x00000000
        /*0c0c*/ 	.word	0x00000000
        /*0c10*/ 	.short	0x010a
        /*0c12*/ 	.byte	0xff
	.zero		1


	//   ....[179]....
        /*0c14*/ 	.word	0x00008130
        /*0c18*/ 	.word	0x00000000
        /*0c1c*/ 	.word	0x00000000
        /*0c20*/ 	.short	0x010a
        /*0c22*/ 	.byte	0xff
	.zero		1


	//   ....[180]....
        /*0c24*/ 	.word	0x00008190
        /*0c28*/ 	.word	0x00000000
        /*0c2c*/ 	.word	0x00000000
        /*0c30*/ 	.short	0x010a
        /*0c32*/ 	.byte	0xff
	.zero		1


	//   ....[181]....
        /*0c34*/ 	.word	0x000081f0
        /*0c38*/ 	.word	0x00000000
        /*0c3c*/ 	.word	0x00000000
        /*0c40*/ 	.short	0x010a
        /*0c42*/ 	.byte	0xff
	.zero		1


	//   ....[182]....
        /*0c44*/ 	.word	0x00008250
        /*0c48*/ 	.word	0x00000000
        /*0c4c*/ 	.word	0x00000000
        /*0c50*/ 	.short	0x010a
        /*0c52*/ 	.byte	0xff
	.zero		1


	//   ....[183]....
        /*0c54*/ 	.word	0x000082b0
        /*0c58*/ 	.word	0x00000000
        /*0c5c*/ 	.word	0x00000000
        /*0c60*/ 	.short	0x010a
        /*0c62*/ 	.byte	0xff
	.zero		1


	//   ....[184]....
        /*0c64*/ 	.word	0x00008310
        /*0c68*/ 	.word	0x00000000
        /*0c6c*/ 	.word	0x00000000
        /*0c70*/ 	.short	0x010a
        /*0c72*/ 	.byte	0xff
	.zero		1


	//   ....[185]....
        /*0c74*/ 	.word	0x00008370
        /*0c78*/ 	.word	0x00000000
        /*0c7c*/ 	.word	0x00000000
        /*0c80*/ 	.short	0x010a
        /*0c82*/ 	.byte	0xff
	.zero		1


	//   ....[186]....
        /*0c84*/ 	.word	0x000083d0
        /*0c88*/ 	.word	0x00000000
        /*0c8c*/ 	.word	0x00000000
        /*0c90*/ 	.short	0x010a
        /*0c92*/ 	.byte	0xff
	.zero		1


	//   ....[187]....
        /*0c94*/ 	.word	0x00008430
        /*0c98*/ 	.word	0x00000000
        /*0c9c*/ 	.word	0x00000000
        /*0ca0*/ 	.short	0x010a
        /*0ca2*/ 	.byte	0xff
	.zero		1


	//   ....[188]....
        /*0ca4*/ 	.word	0x00008490
        /*0ca8*/ 	.word	0x00000000
        /*0cac*/ 	.word	0x00000000
        /*0cb0*/ 	.short	0x010a
        /*0cb2*/ 	.byte	0xff
	.zero		1


	//   ....[189]....
        /*0cb4*/ 	.word	0x000084f0
        /*0cb8*/ 	.word	0x00000000
        /*0cbc*/ 	.word	0x00000000
        /*0cc0*/ 	.short	0x010a
        /*0cc2*/ 	.byte	0xff
	.zero		1


	//   ....[190]....
        /*0cc4*/ 	.word	0x00008550
        /*0cc8*/ 	.word	0x00000000
        /*0ccc*/ 	.word	0x00000000
        /*0cd0*/ 	.short	0x010a
        /*0cd2*/ 	.byte	0xff
	.zero		1


	//   ....[191]....
        /*0cd4*/ 	.word	0x000085b0
        /*0cd8*/ 	.word	0x00000000
        /*0cdc*/ 	.word	0x00000000
        /*0ce0*/ 	.short	0x010a
        /*0ce2*/ 	.byte	0xff
	.zero		1


	//   ....[192]....
        /*0ce4*/ 	.word	0x00008610
        /*0ce8*/ 	.word	0x00000000
        /*0cec*/ 	.word	0x00000000
        /*0cf0*/ 	.short	0x010a
        /*0cf2*/ 	.byte	0xff
	.zero		1


	//   ....[193]....
        /*0cf4*/ 	.word	0x00008670
        /*0cf8*/ 	.word	0x00000000
        /*0cfc*/ 	.word	0x00000000
        /*0d00*/ 	.short	0x010a
        /*0d02*/ 	.byte	0xff
	.zero		1


	//   ....[194]....
        /*0d04*/ 	.word	0x000086d0
        /*0d08*/ 	.word	0x00000000
        /*0d0c*/ 	.word	0x00000000
        /*0d10*/ 	.short	0x010a
        /*0d12*/ 	.byte	0xff
	.zero		1


	//   ....[195]....
        /*0d14*/ 	.word	0x00008730
        /*0d18*/ 	.word	0x00000000
        /*0d1c*/ 	.word	0x00000000
        /*0d20*/ 	.short	0x010a
        /*0d22*/ 	.byte	0xff
	.zero		1


	//   ....[196]....
        /*0d24*/ 	.word	0x00008790
        /*0d28*/ 	.word	0x00000000
        /*0d2c*/ 	.word	0x00000000
        /*0d30*/ 	.short	0x010a
        /*0d32*/ 	.byte	0xff
	.zero		1


	//   ....[197]....
        /*0d34*/ 	.word	0x000087f0
        /*0d38*/ 	.word	0x00000000
        /*0d3c*/ 	.word	0x00000000
        /*0d40*/ 	.short	0x010a
        /*0d42*/ 	.byte	0xff
	.zero		1


	//   ....[198]....
        /*0d44*/ 	.word	0x00008850
        /*0d48*/ 	.word	0x00000000
        /*0d4c*/ 	.word	0x00000000
        /*0d50*/ 	.short	0x010a
        /*0d52*/ 	.byte	0xff
	.zero		1


	//   ....[199]....
        /*0d54*/ 	.word	0x000088b0
        /*0d58*/ 	.word	0x00000000
        /*0d5c*/ 	.word	0x00000000
        /*0d60*/ 	.short	0x010a
        /*0d62*/ 	.byte	0xff
	.zero		1


	//   ....[200]....
        /*0d64*/ 	.word	0x00008910
        /*0d68*/ 	.word	0x00000000
        /*0d6c*/ 	.word	0x00000000
        /*0d70*/ 	.short	0x010a
        /*0d72*/ 	.byte	0xff
	.zero		1


	//   ....[201]....
        /*0d74*/ 	.word	0x00008970
        /*0d78*/ 	.word	0x00000000
        /*0d7c*/ 	.word	0x00000000
        /*0d80*/ 	.short	0x010a
        /*0d82*/ 	.byte	0xff
	.zero		1


	//   ....[202]....
        /*0d84*/ 	.word	0x000089d0
        /*0d88*/ 	.word	0x00000000
        /*0d8c*/ 	.word	0x00000000
        /*0d90*/ 	.short	0x010a
        /*0d92*/ 	.byte	0xff
	.zero		1


	//   ....[203]....
        /*0d94*/ 	.word	0x00008a30
        /*0d98*/ 	.word	0x00000000
        /*0d9c*/ 	.word	0x00000000
        /*0da0*/ 	.short	0x010a
        /*0da2*/ 	.byte	0xff
	.zero		1


	//   ....[204]....
        /*0da4*/ 	.word	0x00008a80
        /*0da8*/ 	.word	0x00000000
        /*0dac*/ 	.word	0x000002a0
        /*0db0*/ 	.short	0x010a
        /*0db2*/ 	.byte	0xff
	.zero		1


	//   ....[205]....
        /*0db4*/ 	.word	0x00008ae0
        /*0db8*/ 	.word	0x00000000
        /*0dbc*/ 	.word	0x00000250
        /*0dc0*/ 	.short	0x010a
        /*0dc2*/ 	.byte	0xff
	.zero		1


	//   ....[206]....
        /*0dc4*/ 	.word	0x00008b30
        /*0dc8*/ 	.word	0x00000000
        /*0dcc*/ 	.word	0x00000240
        /*0dd0*/ 	.short	0x010a
        /*0dd2*/ 	.byte	0xff
	.zero		1


	//   ....[207]....
        /*0dd4*/ 	.word	0x00008b90
        /*0dd8*/ 	.word	0x00000000
        /*0ddc*/ 	.word	0x00000250
        /*0de0*/ 	.short	0x010a
        /*0de2*/ 	.byte	0xff
	.zero		1


	//   ....[208]....
        /*0de4*/ 	.word	0x00008be0
        /*0de8*/ 	.word	0x00000000
        /*0dec*/ 	.word	0x00000240
        /*0df0*/ 	.short	0x010a
        /*0df2*/ 	.byte	0xff
	.zero		1


	//   ....[209]....
        /*0df4*/ 	.word	0x00008c40
        /*0df8*/ 	.word	0x00000003
        /*0dfc*/ 	.word	0x00000280
        /*0e00*/ 	.short	0x010a
        /*0e02*/ 	.byte	0xff
	.zero		1


	//   ....[210]....
        /*0e04*/ 	.word	0x00008ca0
        /*0e08*/ 	.word	0x00000000
        /*0e0c*/ 	.word	0x00000000
        /*0e10*/ 	.short	0x010a
        /*0e12*/ 	.byte	0xff
	.zero		1


	//   ....[211]....
        /*0e14*/ 	.word	0x00008d00
        /*0e18*/ 	.word	0x00000000
        /*0e1c*/ 	.word	0x00000000
        /*0e20*/ 	.short	0x010a
        /*0e22*/ 	.byte	0xff
	.zero		1


	//   ....[212]....
        /*0e24*/ 	.word	0x00008d60
        /*0e28*/ 	.word	0x00000000
        /*0e2c*/ 	.word	0x00000000
        /*0e30*/ 	.short	0x010a
        /*0e32*/ 	.byte	0xff
	.zero		1


	//   ....[213]....
        /*0e34*/ 	.word	0x00008dc0
        /*0e38*/ 	.word	0x00000000
        /*0e3c*/ 	.word	0x00000000
        /*0e40*/ 	.short	0x010a
        /*0e42*/ 	.byte	0xff
	.zero		1


	//   ....[214]....
        /*0e44*/ 	.word	0x00008e20
        /*0e48*/ 	.word	0x00000000
        /*0e4c*/ 	.word	0x00000000
        /*0e50*/ 	.short	0x010a
        /*0e52*/ 	.byte	0xff
	.zero		1


	//   ....[215]....
        /*0e54*/ 	.word	0x00008e70
        /*0e58*/ 	.word	0x00000000
        /*0e5c*/ 	.word	0x00000240
        /*0e60*/ 	.short	0x010a
        /*0e62*/ 	.byte	0xff
	.zero		1


	//   ....[216]....
        /*0e64*/ 	.word	0x00008ed0
        /*0e68*/ 	.word	0x00000000
        /*0e6c*/ 	.word	0x00000238
        /*0e70*/ 	.short	0x010a
        /*0e72*/ 	.byte	0xff
	.zero		1


	//   ....[217]....
        /*0e74*/ 	.word	0x00008f30
        /*0e78*/ 	.word	0x00000003
        /*0e7c*/ 	.word	0x00000228
        /*0e80*/ 	.short	0x010a
        /*0e82*/ 	.byte	0xff
	.zero		1


	//   ....[218]....
        /*0e84*/ 	.word	0x00008f80
        /*0e88*/ 	.word	0x00000000
        /*0e8c*/ 	.word	0x00000240
        /*0e90*/ 	.short	0x010a
        /*0e92*/ 	.byte	0xff
	.zero		1


	//   ....[219]....
        /*0e94*/ 	.word	0x00008fe0
        /*0e98*/ 	.word	0x00000000
        /*0e9c*/ 	.word	0x00000220
        /*0ea0*/ 	.short	0x010a
        /*0ea2*/ 	.byte	0xff
	.zero		1


	//   ....[220]....
        /*0ea4*/ 	.word	0x00009030
        /*0ea8*/ 	.word	0x0000009c
        /*0eac*/ 	.word	0x00000260
        /*0eb0*/ 	.short	0x010a
        /*0eb2*/ 	.byte	0xff
	.zero		1


	//----- nvinfo : EIATTR_NUM_MBARRIERS
	.align		4
.L_47:
        /*0eb4*/ 	.byte	0x03, 0x38
        /*0eb6*/ 	.short	0x0058


	//----- nvinfo : EIATTR_EXIT_INSTR_OFFSETS
	.align		4
        /*0eb8*/ 	.byte	0x04, 0x1c
        /*0eba*/ 	.short	(.L_49 - .L_48)


	//   ....[0]....
.L_48:
        /*0ebc*/ 	.word	0x00003970


	//   ....[1]....
        /*0ec0*/ 	.word	0x00003e60


	//   ....[2]....
        /*0ec4*/ 	.word	0x00003ec0


	//   ....[3]....
        /*0ec8*/ 	.word	0x00004c70


	//   ....[4]....
        /*0ecc*/ 	.word	0x000057a0


	//   ....[5]....
        /*0ed0*/ 	.word	0x000057e0


	//   ....[6]....
        /*0ed4*/ 	.word	0x00007cb0


	//----- nvinfo : EIATTR_MAX_THREADS
	.align		4
.L_49:
        /*0ed8*/ 	.byte	0x04, 0x05
        /*0eda*/ 	.short	(.L_51 - .L_50)
.L_50:
        /*0edc*/ 	.word	0x00000100
        /*0ee0*/ 	.word	0x00000001
        /*0ee4*/ 	.word	0x00000001


	//----- nvinfo : EIATTR_CRS_STACK_SIZE
	.align		4
.L_51:
        /*0ee8*/ 	.byte	0x04, 0x1e
        /*0eea*/ 	.short	(.L_53 - .L_52)
.L_52:
        /*0eec*/ 	.word	0x00000000


	//----- nvinfo : EIATTR_CBANK_PARAM_SIZE
	.align		4
.L_53:
        /*0ef0*/ 	.byte	0x03, 0x19
        /*0ef2*/ 	.short	0x0800


	//----- nvinfo : EIATTR_PARAM_CBANK
	.align		4
        /*0ef4*/ 	.byte	0x04, 0x0a
        /*0ef6*/ 	.short	(.L_55 - .L_54)
	.align		4
.L_54:
        /*0ef8*/ 	.word	index@(.nv.constant0._ZN7cutlass13device_kernelINS_4gemm6kernel13GemmUniversalIN4cute5tupleIJiiiiEEENS1_10collective13CollectiveMmaINS1_35MainloopSm100TmaUmmaWarpSpecializedILi34ELi2ELi4ENS5_IJNS4_1CILi1EEESB_SB_EEEEENS5_IJNSA_ILi128EEENSA_ILi64EEENSA_ILi32EEEEEENS_12float_e4m3_tENS5_IJlSB_lEEENS_12float_e5m2_tESJ_NS4_8TiledMMAINS4_8MMA_AtomIJNS4_10MMA_TraitsINS4_19SM100_MMA_F8F6F4_SSEJSI_SK_fSE_SF_NS4_17integral_constantINS4_4UMMA5MajorELSR_0EEESS_NSP_INSQ_7ScaleInELST_0EEESU_EEEEEENS4_6LayoutISC_NS5_IJNSA_ILi0EEESY_SY_EEEEENS5_IJNS4_10UnderscoreES11_S11_EEEEENS4_13SM90_TMA_LOADENS4_14ComposedLayoutINS4_7SwizzleILi1ELi4ELi3EEENS4_18smem_ptr_flag_bitsILi8EEENSX_INS5_IJNSA_ILi8EEESG_EEENS5_IJSG_SB_EEEEEEEvNS4_8identityES14_S1E_vS1F_EENS_8epilogue10collective18CollectiveEpilogueINS1H_23Sm100TmaWarpSpecializedILi1ELi1ELi64ELb0ELb0EEEJSH_NS5_IJNSX_ISE_SB_EENSX_ISF_SB_EEEEESI_SJ_SI_SJ_NS1H_6fusion15FusionCallbacksIS1L_NS1P_17LinearCombinationISI_fSI_fLNS_15FloatRoundStyleE2EEESH_S1O_JEEENS4_5SM1004TMEM4LOAD26SM100_TMEM_LOAD_32dp32b64xES14_NS15_INS16_ILi2ELi4ELi3EEES19_NSX_INS5_IJS1A_SF_EEENS5_IJSF_SB_EEEEEEENS4_39AutoVectorizingCopyWithAssumedAlignmentILi128EEENS4_14SM90_TMA_STOREES23_S25_S25_EEEvvEEEEvNT_6ParamsE)
        /*0efc*/ 	.short	0x0380
        /*0efe*/ 	.short	0x0800


	//----- nvinfo : EIATTR_SW_WAR
	.align		4
.L_55:
        /*0f00*/ 	.byte	0x04, 0x36
        /*0f02*/ 	.short	(.L_57 - .L_56)
.L_56:
        /*0f04*/ 	.word	0x00000008
.L_57:


//--------------------- .nv.callgraph             --------------------------
	.section	.nv.callgraph,"",@"SHT_CUDA_CALLGRAPH"
	.align	4
	.sectionentsize	8
	.align		4
        /*0000*/ 	.word	0x00000000
	.align		4
        /*0004*/ 	.word	0xffffffff
	.align		4
        /*0008*/ 	.word	index@(_ZN7cutlass13device_kernelINS_4gemm6kernel13GemmUniversalIN4cute5tupleIJiiiiEEENS1_10collective13CollectiveMmaINS1_35MainloopSm100TmaUmmaWarpSpecializedILi34ELi2ELi4ENS5_IJNS4_1CILi1EEESB_SB_EEEEENS5_IJNSA_ILi128EEENSA_ILi64EEENSA_ILi32EEEEEENS_12float_e4m3_tENS5_IJlSB_lEEENS_12float_e5m2_tESJ_NS4_8TiledMMAINS4_8MMA_AtomIJNS4_10MMA_TraitsINS4_19SM100_MMA_F8F6F4_SSEJSI_SK_fSE_SF_NS4_17integral_constantINS4_4UMMA5MajorELSR_0EEESS_NSP_INSQ_7ScaleInELST_0EEESU_EEEEEENS4_6LayoutISC_NS5_IJNSA_ILi0EEESY_SY_EEEEENS5_IJNS4_10UnderscoreES11_S11_EEEEENS4_13SM90_TMA_LOADENS4_14ComposedLayoutINS4_7SwizzleILi1ELi4ELi3EEENS4_18smem_ptr_flag_bitsILi8EEENSX_INS5_IJNSA_ILi8EEESG_EEENS5_IJSG_SB_EEEEEEEvNS4_8identityES14_S1E_vS1F_EENS_8epilogue10collective18CollectiveEpilogueINS1H_23Sm100TmaWarpSpecializedILi1ELi1ELi64ELb0ELb0EEEJSH_NS5_IJNSX_ISE_SB_EENSX_ISF_SB_EEEEESI_SJ_SI_SJ_NS1H_6fusion15FusionCallbacksIS1L_NS1P_17LinearCombinationISI_fSI_fLNS_15FloatRoundStyleE2EEESH_S1O_JEEENS4_5SM1004TMEM4LOAD26SM100_TMEM_LOAD_32dp32b64xES14_NS15_INS16_ILi2ELi4ELi3EEES19_NSX_INS5_IJS1A_SF_EEENS5_IJSF_SB_EEEEEEENS4_39AutoVectorizingCopyWithAssumedAlignmentILi128EEENS4_14SM90_TMA_STOREES23_S25_S25_EEEvvEEEEvNT_6ParamsE)
	.align		4
        /*000c*/ 	.word	index@(__assertfail)
	.align		4
        /*0010*/ 	.word	0x00000000
	.align		4
        /*0014*/ 	.word	0xfffffffe
	.align		4
        /*0018*/ 	.word	0x00000000
	.align		4
        /*001c*/ 	.word	0xfffffffd
	.align		4
        /*0020*/ 	.word	0x00000000
	.align		4
        /*0024*/ 	.word	0xfffffffc


//--------------------- .nv.constant4             --------------------------
	.section	.nv.constant4,"a",@progbits
	.align	8
	.align		8
.nv.constant4:
        /*0000*/ 	.dword	__assertfail
	.align		8
        /*0008*/ 	.dword	__unnamed_1
	.align		8
        /*0010*/ 	.dword	__unnamed_2
	.align		8
        /*0018*/ 	.dword	_ZN40_INTERNAL_449cc6cc_4_k_cu_1b67e411_370064cuda3std3__45__cpo5beginE
	.align		8
        /*0020*/ 	.dword	_ZN40_INTERNAL_449cc6cc_4_k_cu_1b67e411_370064cuda3std3__45__cpo3endE
	.align		8
        /*0028*/ 	.dword	_ZN40_INTERNAL_449cc6cc_4_k_cu_1b67e411_370064cuda3std3__45__cpo6cbeginE
	.align		8
        /*0030*/ 	.dword	_ZN40_INTERNAL_449cc6cc_4_k_cu_1b67e411_370064cuda3std3__45__cpo4cendE
	.align		8
        /*0038*/ 	.dword	_ZN40_INTERNAL_449cc6cc_4_k_cu_1b67e411_370064cuda3std3__442_GLOBAL__N__449cc6cc_4_k_cu_1b67e411_370066ignoreE
	.align		8
        /*0040*/ 	.dword	_ZN40_INTERNAL_449cc6cc_4_k_cu_1b67e411_370064cuda3std3__419piecewise_constructE
	.align		8
        /*0048*/ 	.dword	_ZN40_INTERNAL_449cc6cc_4_k_cu_1b67e411_370064cuda3std3__48in_placeE
	.align		8
        /*0050*/ 	.dword	_ZN40_INTERNAL_449cc6cc_4_k_cu_1b67e411_370064cuda3std6ranges3__45__cpo4swapE
	.align		8
        /*0058*/ 	.dword	_ZN40_INTERNAL_449cc6cc_4_k_cu_1b67e411_370064cuda3std6ranges3__45__cpo9iter_moveE
	.align		8
        /*0060*/ 	.dword	_ZN40_INTERNAL_449cc6cc_4_k_cu_1b67e411_370064cute7productE
	.align		8
        /*0068*/ 	.dword	_ZN40_INTERNAL_449cc6cc_4_k_cu_1b67e411_370064cute1_E
	.align		8
        /*0070*/ 	.dword	$str$25
	.align		8
        /*0078*/ 	.dword	$str$26
	.align		8
        /*0080*/ 	.dword	$str$27
	.align		8
        /*0088*/ 	.dword	$str$28


//--------------------- .text._ZN7cutlass13device_kernelINS_4gemm6kernel13GemmUniversalIN4cute5tupleIJiiiiEEENS1_10collective13CollectiveMmaINS1_35MainloopSm100TmaUmmaWarpSpecializedILi34ELi2ELi4ENS5_IJNS4_1CILi1EEESB_SB_EEEEENS5_IJNSA_ILi128EEENSA_ILi64EEENSA_ILi32EEEEEENS_12float_e4m3_tENS5_IJlSB_lEEENS_12float_e5m2_tESJ_NS4_8TiledMMAINS4_8MMA_AtomIJNS4_10MMA_TraitsINS4_19SM100_MMA_F8F6F4_SSEJSI_SK_fSE_SF_NS4_17integral_constantINS4_4UMMA5MajorELSR_0EEESS_NSP_INSQ_7ScaleInELST_0EEESU_EEEEEENS4_6LayoutISC_NS5_IJNSA_ILi0EEESY_SY_EEEEENS5_IJNS4_10UnderscoreES11_S11_EEEEENS4_13SM90_TMA_LOADENS4_14ComposedLayoutINS4_7SwizzleILi1ELi4ELi3EEENS4_18smem_ptr_flag_bitsILi8EEENSX_INS5_IJNSA_ILi8EEESG_EEENS5_IJSG_SB_EEEEEEEvNS4_8identityES14_S1E_vS1F_EENS_8epilogue10collective18CollectiveEpilogueINS1H_23Sm100TmaWarpSpecializedILi1ELi1ELi64ELb0ELb0EEEJSH_NS5_IJNSX_ISE_SB_EENSX_ISF_SB_EEEEESI_SJ_SI_SJ_NS1H_6fusion15FusionCallbacksIS1L_NS1P_17LinearCombinationISI_fSI_fLNS_15FloatRoundStyleE2EEESH_S1O_JEEENS4_5SM1004TMEM4LOAD26SM100_TMEM_LOAD_32dp32b64xES14_NS15_INS16_ILi2ELi4ELi3EEES19_NSX_INS5_IJS1A_SF_EEENS5_IJSF_SB_EEEEEEENS4_39AutoVectorizingCopyWithAssumedAlignmentILi128EEENS4_14SM90_TMA_STOREES23_S25_S25_EEEvvEEEEvNT_6ParamsE --------------------------
	.section	.text._ZN7cutlass13device_kernelINS_4gemm6kernel13GemmUniversalIN4cute5tupleIJiiiiEEENS1_10collective13CollectiveMmaINS1_35MainloopSm100TmaUmmaWarpSpecializedILi34ELi2ELi4ENS5_IJNS4_1CILi1EEESB_SB_EEEEENS5_IJNSA_ILi128EEENSA_ILi64EEENSA_ILi32EEEEEENS_12float_e4m3_tENS5_IJlSB_lEEENS_12float_e5m2_tESJ_NS4_8TiledMMAINS4_8MMA_AtomIJNS4_10MMA_TraitsINS4_19SM100_MMA_F8F6F4_SSEJSI_SK_fSE_SF_NS4_17integral_constantINS4_4UMMA5MajorELSR_0EEESS_NSP_INSQ_7ScaleInELST_0EEESU_EEEEEENS4_6LayoutISC_NS5_IJNSA_ILi0EEESY_SY_EEEEENS5_IJNS4_10UnderscoreES11_S11_EEEEENS4_13SM90_TMA_LOADENS4_14ComposedLayoutINS4_7SwizzleILi1ELi4ELi3EEENS4_18smem_ptr_flag_bitsILi8EEENSX_INS5_IJNSA_ILi8EEESG_EEENS5_IJSG_SB_EEEEEEEvNS4_8identityES14_S1E_vS1F_EENS_8epilogue10collective18CollectiveEpilogueINS1H_23Sm100TmaWarpSpecializedILi1ELi1ELi64ELb0ELb0EEEJSH_NS5_IJNSX_ISE_SB_EENSX_ISF_SB_EEEEESI_SJ_SI_SJ_NS1H_6fusion15FusionCallbacksIS1L_NS1P_17LinearCombinationISI_fSI_fLNS_15FloatRoundStyleE2EEESH_S1O_JEEENS4_5SM1004TMEM4LOAD26SM100_TMEM_LOAD_32dp32b64xES14_NS15_INS16_ILi2ELi4ELi3EEES19_NSX_INS5_IJS1A_SF_EEENS5_IJSF_SB_EEEEEEENS4_39AutoVectorizingCopyWithAssumedAlignmentILi128EEENS4_14SM90_TMA_STOREES23_S25_S25_EEEvvEEEEvNT_6ParamsE,"ax",@progbits
	.align	128
.text._ZN7cutlass13device_kernelINS_4gemm6kernel13GemmUniversalIN4cute5tupleIJiiiiEEENS1_10collective13CollectiveMmaINS1_35MainloopSm100TmaUmmaWarpSpecializedILi34ELi2ELi4ENS5_IJNS4_1CILi1EEESB_SB_EEEEENS5_IJNSA_ILi128EEENSA_ILi64EEENSA_ILi32EEEEEENS_12float_e4m3_tENS5_IJlSB_lEEENS_12float_e5m2_tESJ_NS4_8TiledMMAINS4_8MMA_AtomIJNS4_10MMA_TraitsINS4_19SM100_MMA_F8F6F4_SSEJSI_SK_fSE_SF_NS4_17integral_constantINS4_4UMMA5MajorELSR_0EEESS_NSP_INSQ_7ScaleInELST_0EEESU_EEEEEENS4_6LayoutISC_NS5_IJNSA_ILi0EEESY_SY_EEEEENS5_IJNS4_10UnderscoreES11_S11_EEEEENS4_13SM90_TMA_LOADENS4_14ComposedLayoutINS4_7SwizzleILi1ELi4ELi3EEENS4_18smem_ptr_flag_bitsILi8EEENSX_INS5_IJNSA_ILi8EEESG_EEENS5_IJSG_SB_EEEEEEEvNS4_8identityES14_S1E_vS1F_EENS_8epilogue10collective18CollectiveEpilogueINS1H_23Sm100TmaWarpSpecializedILi1ELi1ELi64ELb0ELb0EEEJSH_NS5_IJNSX_ISE_SB_EENSX_ISF_SB_EEEEESI_SJ_SI_SJ_NS1H_6fusion15FusionCallbacksIS1L_NS1P_17LinearCombinationISI_fSI_fLNS_15FloatRoundStyleE2EEESH_S1O_JEEENS4_5SM1004TMEM4LOAD26SM100_TMEM_LOAD_32dp32b64xES14_NS15_INS16_ILi2ELi4ELi3EEES19_NSX_INS5_IJS1A_SF_EEENS5_IJSF_SB_EEEEEEENS4_39AutoVectorizingCopyWithAssumedAlignmentILi128EEENS4_14SM90_TMA_STOREES23_S25_S25_EEEvvEEEEvNT_6ParamsE:
        .type           _ZN7cutlass13device_kernelINS_4gemm6kernel13GemmUniversalIN4cute5tupleIJiiiiEEENS1_10collective13CollectiveMmaINS1_35MainloopSm100TmaUmmaWarpSpecializedILi34ELi2ELi4ENS5_IJNS4_1CILi1EEESB_SB_EEEEENS5_IJNSA_ILi128EEENSA_ILi64EEENSA_ILi32EEEEEENS_12float_e4m3_tENS5_IJlSB_lEEENS_12float_e5m2_tESJ_NS4_8TiledMMAINS4_8MMA_AtomIJNS4_10MMA_TraitsINS4_19SM100_MMA_F8F6F4_SSEJSI_SK_fSE_SF_NS4_17integral_constantINS4_4UMMA5MajorELSR_0EEESS_NSP_INSQ_7ScaleInELST_0EEESU_EEEEEENS4_6LayoutISC_NS5_IJNSA_ILi0EEESY_SY_EEEEENS5_IJNS4_10UnderscoreES11_S11_EEEEENS4_13SM90_TMA_LOADENS4_14ComposedLayoutINS4_7SwizzleILi1ELi4ELi3EEENS4_18smem_ptr_flag_bitsILi8EEENSX_INS5_IJNSA_ILi8EEESG_EEENS5_IJSG_SB_EEEEEEEvNS4_8identityES14_S1E_vS1F_EENS_8epilogue10collective18CollectiveEpilogueINS1H_23Sm100TmaWarpSpecializedILi1ELi1ELi64ELb0ELb0EEEJSH_NS5_IJNSX_ISE_SB_EENSX_ISF_SB_EEEEESI_SJ_SI_SJ_NS1H_6fusion15FusionCallbacksIS1L_NS1P_17LinearCombinationISI_fSI_fLNS_15FloatRoundStyleE2EEESH_S1O_JEEENS4_5SM1004TMEM4LOAD26SM100_TMEM_LOAD_32dp32b64xES14_NS15_INS16_ILi2ELi4ELi3EEES19_NSX_INS5_IJS1A_SF_EEENS5_IJSF_SB_EEEEEEENS4_39AutoVectorizingCopyWithAssumedAlignmentILi128EEENS4_14SM90_TMA_STOREES23_S25_S25_EEEvvEEEEvNT_6ParamsE,@function
        .size           _ZN7cutlass13device_kernelINS_4gemm6kernel13GemmUniversalIN4cute5tupleIJiiiiEEENS1_10collective13CollectiveMmaINS1_35MainloopSm100TmaUmmaWarpSpecializedILi34ELi2ELi4ENS5_IJNS4_1CILi1EEESB_SB_EEEEENS5_IJNSA_ILi128EEENSA_ILi64EEENSA_ILi32EEEEEENS_12float_e4m3_tENS5_IJlSB_lEEENS_12float_e5m2_tESJ_NS4_8TiledMMAINS4_8MMA_AtomIJNS4_10MMA_TraitsINS4_19SM100_MMA_F8F6F4_SSEJSI_SK_fSE_SF_NS4_17integral_constantINS4_4UMMA5MajorELSR_0EEESS_NSP_INSQ_7ScaleInELST_0EEESU_EEEEEENS4_6LayoutISC_NS5_IJNSA_ILi0EEESY_SY_EEEEENS5_IJNS4_10UnderscoreES11_S11_EEEEENS4_13SM90_TMA_LOADENS4_14ComposedLayoutINS4_7SwizzleILi1ELi4ELi3EEENS4_18smem_ptr_flag_bitsILi8EEENSX_INS5_IJNSA_ILi8EEESG_EEENS5_IJSG_SB_EEEEEEEvNS4_8identityES14_S1E_vS1F_EENS_8epilogue10collective18CollectiveEpilogueINS1H_23Sm100TmaWarpSpecializedILi1ELi1ELi64ELb0ELb0EEEJSH_NS5_IJNSX_ISE_SB_EENSX_ISF_SB_EEEEESI_SJ_SI_SJ_NS1H_6fusion15FusionCallbacksIS1L_NS1P_17LinearCombinationISI_fSI_fLNS_15FloatRoundStyleE2EEESH_S1O_JEEENS4_5SM1004TMEM4LOAD26SM100_TMEM_LOAD_32dp32b64xES14_NS15_INS16_ILi2ELi4ELi3EEES19_NSX_INS5_IJS1A_SF_EEENS5_IJSF_SB_EEEEEEENS4_39AutoVectorizingCopyWithAssumedAlignmentILi128EEENS4_14SM90_TMA_STOREES23_S25_S25_EEEvvEEEEvNT_6ParamsE,(.L_x_219 - _ZN7cutlass13device_kernelINS_4gemm6kernel13GemmUniversalIN4cute5tupleIJiiiiEEENS1_10collective13CollectiveMmaINS1_35MainloopSm100TmaUmmaWarpSpecializedILi34ELi2ELi4ENS5_IJNS4_1CILi1EEESB_SB_EEEEENS5_IJNSA_ILi128EEENSA_ILi64EEENSA_ILi32EEEEEENS_12float_e4m3_tENS5_IJlSB_lEEENS_12float_e5m2_tESJ_NS4_8TiledMMAINS4_8MMA_AtomIJNS4_10MMA_TraitsINS4_19SM100_MMA_F8F6F4_SSEJSI_SK_fSE_SF_NS4_17integral_constantINS4_4UMMA5MajorELSR_0EEESS_NSP_INSQ_7ScaleInELST_0EEESU_EEEEEENS4_6LayoutISC_NS5_IJNSA_ILi0EEESY_SY_EEEEENS5_IJNS4_10UnderscoreES11_S11_EEEEENS4_13SM90_TMA_LOADENS4_14ComposedLayoutINS4_7SwizzleILi1ELi4ELi3EEENS4_18smem_ptr_flag_bitsILi8EEENSX_INS5_IJNSA_ILi8EEESG_EEENS5_IJSG_SB_EEEEEEEvNS4_8identityES14_S1E_vS1F_EENS_8epilogue10collective18CollectiveEpilogueINS1H_23Sm100TmaWarpSpecializedILi1ELi1ELi64ELb0ELb0EEEJSH_NS5_IJNSX_ISE_SB_EENSX_ISF_SB_EEEEESI_SJ_SI_SJ_NS1H_6fusion15FusionCallbacksIS1L_NS1P_17LinearCombinationISI_fSI_fLNS_15FloatRoundStyleE2EEESH_S1O_JEEENS4_5SM1004TMEM4LOAD26SM100_TMEM_LOAD_32dp32b64xES14_NS15_INS16_ILi2ELi4ELi3EEES19_NSX_INS5_IJS1A_SF_EEENS5_IJSF_SB_EEEEEEENS4_39AutoVectorizingCopyWithAssumedAlignmentILi128EEENS4_14SM90_TMA_STOREES23_S25_S25_EEEvvEEEEvNT_6ParamsE)
        .other          _ZN7cutlass13device_kernelINS_4gemm6kernel13GemmUniversalIN4cute5tupleIJiiiiEEENS1_10collective13CollectiveMmaINS1_35MainloopSm100TmaUmmaWarpSpecializedILi34ELi2ELi4ENS5_IJNS4_1CILi1EEESB_SB_EEEEENS5_IJNSA_ILi128EEENSA_ILi64EEENSA_ILi32EEEEEENS_12float_e4m3_tENS5_IJlSB_lEEENS_12float_e5m2_tESJ_NS4_8TiledMMAINS4_8MMA_AtomIJNS4_10MMA_TraitsINS4_19SM100_MMA_F8F6F4_SSEJSI_SK_fSE_SF_NS4_17integral_constantINS4_4UMMA5MajorELSR_0EEESS_NSP_INSQ_7ScaleInELST_0EEESU_EEEEEENS4_6LayoutISC_NS5_IJNSA_ILi0EEESY_SY_EEEEENS5_IJNS4_10UnderscoreES11_S11_EEEEENS4_13SM90_TMA_LOADENS4_14ComposedLayoutINS4_7SwizzleILi1ELi4ELi3EEENS4_18smem_ptr_flag_bitsILi8EEENSX_INS5_IJNSA_ILi8EEESG_EEENS5_IJSG_SB_EEEEEEEvNS4_8identityES14_S1E_vS1F_EENS_8epilogue10collective18CollectiveEpilogueINS1H_23Sm100TmaWarpSpecializedILi1ELi1ELi64ELb0ELb0EEEJSH_NS5_IJNSX_ISE_SB_EENSX_ISF_SB_EEEEESI_SJ_SI_SJ_NS1H_6fusion15FusionCallbacksIS1L_NS1P_17LinearCombinationISI_fSI_fLNS_15FloatRoundStyleE2EEESH_S1O_JEEENS4_5SM1004TMEM4LOAD26SM100_TMEM_LOAD_32dp32b64xES14_NS15_INS16_ILi2ELi4ELi3EEES19_NSX_INS5_IJS1A_SF_EEENS5_IJSF_SB_EEEEEEENS4_39AutoVectorizingCopyWithAssumedAlignmentILi128EEENS4_14SM90_TMA_STOREES23_S25_S25_EEEvvEEEEvNT_6ParamsE,@"STO_CUDA_ENTRY STV_DEFAULT"
_ZN7cutlass13device_kernelINS_4gemm6kernel13GemmUniversalIN4cute5tupleIJiiiiEEENS1_10collective13CollectiveMmaINS1_35MainloopSm100TmaUmmaWarpSpecializedILi34ELi2ELi4ENS5_IJNS4_1CILi1EEESB_SB_EEEEENS5_IJNSA_ILi128EEENSA_ILi64EEENSA_ILi32EEEEEENS_12float_e4m3_tENS5_IJlSB_lEEENS_12float_e5m2_tESJ_NS4_8TiledMMAINS4_8MMA_AtomIJNS4_10MMA_TraitsINS4_19SM100_MMA_F8F6F4_SSEJSI_SK_fSE_SF_NS4_17integral_constantINS4_4UMMA5MajorELSR_0EEESS_NSP_INSQ_7ScaleInELST_0EEESU_EEEEEENS4_6LayoutISC_NS5_IJNSA_ILi0EEESY_SY_EEEEENS5_IJNS4_10UnderscoreES11_S11_EEEEENS4_13SM90_TMA_LOADENS4_14ComposedLayoutINS4_7SwizzleILi1ELi4ELi3EEENS4_18smem_ptr_flag_bitsILi8EEENSX_INS5_IJNSA_ILi8EEESG_EEENS5_IJSG_SB_EEEEEEEvNS4_8identityES14_S1E_vS1F_EENS_8epilogue10collective18CollectiveEpilogueINS1H_23Sm100TmaWarpSpecializedILi1ELi1ELi64ELb0ELb0EEEJSH_NS5_IJNSX_ISE_SB_EENSX_ISF_SB_EEEEESI_SJ_SI_SJ_NS1H_6fusion15FusionCallbacksIS1L_NS1P_17LinearCombinationISI_fSI_fLNS_15FloatRoundStyleE2EEESH_S1O_JEEENS4_5SM1004TMEM4LOAD26SM100_TMEM_LOAD_32dp32b64xES14_NS15_INS16_ILi2ELi4ELi3EEES19_NSX_INS5_IJS1A_SF_EEENS5_IJSF_SB_EEEEEEENS4_39AutoVectorizingCopyWithAssumedAlignmentILi128EEENS4_14SM90_TMA_STOREES23_S25_S25_EEEvvEEEEvNT_6ParamsE:
[----:B------:R-:W1:Y:S01]  /*0000*/  LDC R1, c[0x0][0x37c] ;  /* 0x0000df00ff017b82 */ /* 0x000e620000000800 */
[----:B------:R-:W2:Y:S01]  /*0010*/  S2R R166, SR_TID.X ;  /* 0x0000000000a67919 */ /* 0x000ea20000002100 */
[----:B------:R-:W3:Y:S01]  /*0020*/  LDCU.64 UR4, c[0x0][0x890] ;  /* 0x00011200ff0477ac */ /* 0x000ee20008000a00 */
[----:B------:R-:W-:Y:S02]  /*0030*/  PRMT R164, RZ, 0x7610, R164 ;  /* 0x00007610ffa47816 */ /* 0x000fe400000000a4 */
[----:B------:R-:W-:Y:S01]  /*0040*/  ELECT P5, URZ, PT ;  /* 0x0000000000ff782f */ /* 0x000fe200038a0000 */
[----:B------:R-:W4:Y:S01]  /*0050*/  LDCU.64 UR40, c[0x0][0x358] ;  /* 0x00006b00ff2877ac */ /* 0x000f220008000a00 */
[----:B---3--:R-:W-:-:S04]  /*0060*/  UISETP.NE.U32.AND UP0, UPT, UR4, URZ, UPT ;  /* 0x000000ff0400728c */ /* 0x008fc8000bf05070 */
[----:B------:R-:W-:Y:S01]  /*0070*/  UISETP.NE.AND.EX UP0, UPT, UR5, URZ, UPT, UP0 ;  /* 0x000000ff0500728c */ /* 0x000fe2000bf05300 */
[----:B--2---:R-:W-:-:S05]  /*0080*/  SHF.R.U32.HI R169, RZ, 0x5, R166 ;  /* 0x00000005ffa97819 */ /* 0x004fca00000116a6 */
[----:B------:R-:W2:Y:S02]  /*0090*/  SHFL.IDX PT, R0, R169, RZ, 0x1f ;  /* 0x00001fffa9007589 */ /* 0x000ea400000e0000 */
[----:B--2---:R-:W-:Y:S01]  /*00a0*/  R2UR UR8, R0 ;  /* 0x00000000000872ca */ /* 0x004fe200000e0000 */
[----:B-1--4-:R-:W-:-:S14]  /*00b0*/  BRA.U UP0, `(.L_x_0) ;  /* 0x00000001002c7547 */ /* 0x012fdc000b800000 */
[----:B------:R-:W1:Y:S02]  /*00c0*/  LDCU.64 UR6, c[0x0][0x888] ;  /* 0x00011100ff0677ac */ /* 0x000e640008000a00 */
[----:B-1----:R-:W-:-:S04]  /*00d0*/  UISETP.NE.U32.AND UP0, UPT, UR6, URZ, UPT ;  /* 0x000000ff0600728c */ /* 0x002fc8000bf05070 */
[----:B------:R-:W-:-:S09]  /*00e0*/  UISETP.NE.AND.EX UP0, UPT, UR7, URZ, UPT, UP0 ;  /* 0x000000ff0700728c */ /* 0x000fd2000bf05300 */
[----:B------:R-:W-:Y:S05]  /*00f0*/  BRA.U !UP0, `(.L_x_1) ;  /* 0x0000000108107547 */ /* 0x000fea000b800000 */
[----:B------:R-:W1:Y:S02]  /*0100*/  LDC.64 R2, c[0x0][0x888] ;  /* 0x00022200ff027b82 */ /* 0x000e640000000a00 */
[----:B-1----:R1:W5:Y:S01]  /*0110*/  LDG.E R81, desc[UR40][R2.64] ;  /* 0x0000002802517981 */ /* 0x002362000c1e1900 */
[----:B------:R-:W-:Y:S01]  /*0120*/  HFMA2 R164, -RZ, RZ, 0, 5.9604644775390625e-08 ;  /* 0x00000001ffa47431 */ /* 0x000fe200000001ff */
[----:B------:R-:W-:Y:S05]  /*0130*/  BRA `(.L_x_0) ;  /* 0x00000000000c7947 */ /* 0x000fea0003800000 */
.L_x_1:
[----:B------:R-:W1:Y:S01]  /*0140*/  LDCU UR6, c[0x0][0x880] ;  /* 0x00011000ff0677ac */ /* 0x000e620008000800 */
[----:B------:R-:W-:Y:S01]  /*0150*/  HFMA2 R164, -RZ, RZ, 0, 5.9604644775390625e-08 ;  /* 0x00000001ffa47431 */ /* 0x000fe200000001ff */
[----:B-1----:R-:W-:-:S07]  /*0160*/  MOV R81, UR6 ;  /* 0x0000000600517c02 */ /* 0x002fce0008000f00 */
.L_x_0:
[----:B------:R-:W2:Y:S02]  /*0170*/  LDCU.64 UR6, c[0x0][0x8b0] ;  /* 0x00011600ff0677ac */ /* 0x000ea40008000a00 */
[----:B--2---:R-:W-:-:S04]  /*0180*/  UISETP.NE.U32.AND UP0, UPT, UR6, URZ, UPT ;  /* 0x000000ff0600728c */ /* 0x004fc8000bf05070 */
[----:B------:R-:W-:-:S09]  /*0190*/  UISETP.NE.AND.EX UP0, UPT, UR7, URZ, UPT, UP0 ;  /* 0x000000ff0700728c */ /* 0x000fd2000bf05300 */
[----:B------:R-:W-:Y:S05]  /*01a0*/  BRA.U UP0, `(.L_x_2) ;  /* 0x0000000100247547 */ /* 0x000fea000b800000 */
[----:B------:R-:W2:Y:S02]  /*01b0*/  LDCU.64 UR6, c[0x0][0x8a8] ;  /* 0x00011500ff0677ac */ /* 0x000ea40008000a00 */
[----:B--2---:R-:W-:-:S04]  /*01c0*/  UISETP.NE.U32.AND UP0, UPT, UR6, URZ, UPT ;  /* 0x000000ff0600728c */ /* 0x004fc8000bf05070 */
[----:B------:R-:W-:-:S09]  /*01d0*/  UISETP.NE.AND.EX UP0, UPT, UR7, URZ, UPT, UP0 ;  /* 0x000000ff0700728c */ /* 0x000fd2000bf05300 */
[----:B------:R-:W-:Y:S05]  /*01e0*/  BRA.U !UP0, `(.L_x_3) ;  /* 0x00000001080c7547 */ /* 0x000fea000b800000 */
[----:B------:R-:W2:Y:S02]  /*01f0*/  LDC.64 R78, c[0x0][0x8a8] ;  /* 0x00022a00ff4e7b82 */ /* 0x000ea40000000a00 */
[----:B--2---:R2:W5:Y:S01]  /*0200*/  LDG.E R78, desc[UR40][R78.64] ;  /* 0x000000284e4e7981 */ /* 0x004562000c1e1900 */
[----:B------:R-:W-:Y:S05]  /*0210*/  BRA `(.L_x_2) ;  /* 0x0000000000087947 */ /* 0x000fea0003800000 */
.L_x_3:
[----:B------:R-:W2:Y:S02]  /*0220*/  LDCU UR6, c[0x0][0x8a0] ;  /* 0x00011400ff0677ac */ /* 0x000ea40008000800 */
[----:B--2---:R-:W-:Y:S02]  /*0230*/  MOV R78, UR6 ;  /* 0x00000006004e7c02 */ /* 0x004fe40008000f00 */
.L_x_2:
[----:B------:R-:W-:Y:S01]  /*0240*/  IMAD.U32 R0, RZ, RZ, UR8 ;  /* 0x00000008ff007e24 */ /* 0x000fe2000f8e00ff */
[----:B------:R-:W-:Y:S04]  /*0250*/  BSSY.RECONVERGENT B0, `(.L_x_4) ;  /* 0x000000c000007945 */ /* 0x000fe80003800200 */
[C---:B------:R-:W-:Y:S02]  /*0260*/  ISETP.NE.OR P1, PT, R0.reuse, 0x1, !P5 ;  /* 0x000000010000780c */ /* 0x040fe40006f25670 */
[----:B------:R-:W-:-:S11]  /*0270*/  ISETP.NE.OR P0, PT, R0, 0x3, !P5 ;  /* 0x000000030000780c */ /* 0x000fd60006f05670 */
[----:B------:R-:W-:Y:S05]  /*0280*/  @P1 BRA `(.L_x_5) ;  /* 0x0000000000201947 */ /* 0x000fea0003800000 */
[----:B------:R-:W3:Y:S02]  /*0290*/  LDCU.64 UR6, c[0x0][0x348] ;  /* 0x00006900ff0677ac */ /* 0x000ee40008000a00 */
[----:B---3--:R-:W-:Y:S02]  /*02a0*/  UIADD3 UR10, UP1, UPT, UR6, 0x80, URZ ;  /* 0x00000080060a7890 */ /* 0x008fe4000ff3e0ff */
[----:B------:R-:W-:Y:S02]  /*02b0*/  UIADD3 UR6, UP0, UPT, UR6, 0x180, URZ ;  /* 0x0000018006067890 */ /* 0x000fe4000ff1e0ff */
[----:B------:R-:W-:Y:S02]  /*02c0*/  UIADD3.X UR11, UPT, UPT, URZ, UR7, URZ, UP1, !UPT ;  /* 0x00000007ff0b7290 */ /* 0x000fe40008ffe4ff */
[----:B------:R-:W-:-:S07]  /*02d0*/  UIADD3.X UR7, UPT, UPT, URZ, UR7, URZ, UP0, !UPT ;  /* 0x00000007ff077290 */ /* 0x000fce00087fe4ff */
[----:B------:R3:W-:Y:S02]  /*02e0*/  UTMACCTL.PF [UR10] ;  /* 0x000000000a0079b9 */ /* 0x0007e40008040000 */
[----:B------:R3:W-:Y:S02]  /*02f0*/  UTMACCTL.PF [UR6] ;  /* 0x00000000060079b9 */ /* 0x0007e40008040000 */
[----:B---3--:R-:W-:Y:S01]  /*0300*/  NOP ;  /* 0x0000000000007918 */ /* 0x008fe20000000000 */
.L_x_5:
[----:B------:R-:W-:Y:S05]  /*0310*/  BSYNC.RECONVERGENT B0 ;  /* 0x0000000000007941 */ /* 0x000fea0003800200 */
.L_x_4:
[----:B------:R-:W-:Y:S04]  /*0320*/  BSSY.RECONVERGENT B0, `(.L_x_6) ;  /* 0x000000a000007945 */ /* 0x000fe80003800200 */
        /* <DEDUP_REMOVED lines=9> */
.L_x_7:
[----:B------:R-:W-:Y:S05]  /*03c0*/  BSYNC.RECONVERGENT B0 ;  /* 0x0000000000007941 */ /* 0x000fea0003800200 */
.L_x_6:
[----:B------:R-:W3:Y:S01]  /*03d0*/  LDCU.64 UR6, c[0x0][0x888] ;  /* 0x00011100ff0677ac */ /* 0x000ee20008000a00 */
[----:B------:R-:W-:Y:S02]  /*03e0*/  UISETP.EQ.U32.AND UP1, UPT, UR4, URZ, UPT ;  /* 0x000000ff0400728c */ /* 0x000fe4000bf22070 */
[----:B------:R-:W-:Y:S02]  /*03f0*/  UPLOP3.LUT UP2, UPT, UPT, UPT, UPT, 0x80, 0x8 ;  /* 0x000000000008789c */ /* 0x000fe40003f4f070 */
[----:B---3--:R-:W-:-:S04]  /*0400*/  UISETP.NE.U32.AND UP0, UPT, UR6, URZ, UPT ;  /* 0x000000ff0600728c */ /* 0x008fc8000bf05070 */
[----:B------:R-:W-:-:S04]  /*0410*/  UISETP.NE.AND.EX UP0, UPT, UR7, URZ, UPT, UP0 ;  /* 0x000000ff0700728c */ /* 0x000fc8000bf05300 */
[----:B------:R-:W-:-:S04]  /*0420*/  UISETP.EQ.OR.EX UP3, UPT, UR5, URZ, !UP0, UP1 ;  /* 0x000000ff0500728c */ /* 0x000fc8000c762710 */
[----:B------:R-:W-:-:S05]  /*0430*/  UP2UR UR44, UPR, URZ, 0x8 ;  /* 0x00000008ff2c7883 */ /* 0x000fca0008000000 */
[----:B------:R-:W-:Y:S07]  /*0440*/  BRA.U !UP3, `(.L_x_8) ;  /* 0x000000010b207547 */ /* 0x000fee000b800000 */
[----:B------:R-:W-:Y:S01]  /*0450*/  UISETP.NE.U32.AND UP2, UPT, UR4, URZ, UPT ;  /* 0x000000ff0400728c */ /* 0x000fe2000bf45070 */
[----:B-----5:R-:W-:Y:S01]  /*0460*/  FSETP.NEU.AND P0, PT, R81, RZ, PT ;  /* 0x000000ff5100720b */ /* 0x020fe20003f0d000 */
[----:B------:R-:W-:Y:S02]  /*0470*/  USEL UR4, URZ, 0xffffffff, UP0 ;  /* 0xffffffffff047887 */ /* 0x000fe40008000000 */
[----:B------:R-:W-:-:S10]  /*0480*/  UISETP.NE.AND.EX UP2, UPT, UR5, URZ, UPT, UP2 ;  /* 0x000000ff0500728c */ /* 0x000fd4000bf45320 */
[----:B------:R-:W-:Y:S01]  /*0490*/  VOTEU.ANY UP1, P0 ;  /* 0x0000000000ff7886 */ /* 0x000fe20000020100 */
[----:B------:R-:W-:-:S04]  /*04a0*/  @!UP2 USEL UR4, URZ, 0xffffffff, UP1 ;  /* 0xffffffffff04a887 */ /* 0x000fc80008800000 */
[----:B------:R-:W-:-:S04]  /*04b0*/  ULOP3.LUT UR4, UR4, 0x1, URZ, 0xc0, !UPT ;  /* 0x0000000104047892 */ /* 0x000fc8000f8ec0ff */
[----:B------:R-:W-:-:S11]  /*04c0*/  UISETP.NE.U32.AND UP2, UPT, UR4, 0x1, UPT ;  /* 0x000000010400788c */ /* 0x000fd6000bf45070 */
.L_x_8:
[----:B-1----:R-:W1:Y:S01]  /*04d0*/  SHFL.IDX PT, R2, R169, RZ, 0x1f ;  /* 0x00001fffa9027589 */ /* 0x002e6200000e0000 */
[----:B------:R-:W-:-:S04]  /*04e0*/  UISETP.NE.AND UP1, UPT, UR8, 0x2, UPT ;  /* 0x000000020800788c */ /* 0x000fc8000bf25270 */
[----:B------:R-:W-:Y:S01]  /*04f0*/  USEL UR13, URZ, 0x1, UP1 ;  /* 0x00000001ff0d7887 */ /* 0x000fe20008800000 */
[----:B-1----:R-:W-:-:S13]  /*0500*/  ISETP.NE.AND P0, PT, R2, RZ, PT ;  /* 0x000000ff0200720c */ /* 0x002fda0003f05270 */
[----:B------:R-:W-:Y:S05]  /*0510*/  @P0 BRA `(.L_x_9) ;  /* 0x0000000400440947 */ /* 0x000fea0003800000 */
[----:B------:R-:W-:Y:S01]  /*0520*/  ELECT P0, URZ, PT ;  /* 0x0000000000ff782f */ /* 0x000fe20003800000 */
[----:B------:R-:W-:-:S12]  /*0530*/  BSSY.RECONVERGENT B0, `(.L_x_9) ;  /* 0x000004f000007945 */ /* 0x000fd80003800200 */
[----:B------:R-:W-:Y:S05]  /*0540*/  @!P0 BRA `(.L_x_10) ;  /* 0x0000000400348947 */ /* 0x000fea0003800000 */
[----:B------:R-:W1:Y:S01]  /*0550*/  S2UR UR5, SR_CgaCtaId ;  /* 0x00000000000579c3 */ /* 0x000e620000008800 */
[----:B------:R-:W-:Y:S01]  /*0560*/  UMOV UR6, 0x400 ;  /* 0x0000040000067882 */ /* 0x000fe20000000000 */
[----:B------:R-:W-:Y:S01]  /*0570*/  UMOV UR4, 0x1 ;  /* 0x0000000100047882 */ /* 0x000fe20000000000 */
[----:B-1----:R-:W-:Y:S02]  /*0580*/  ULEA UR5, UR5, UR6, 0x18 ;  /* 0x0000000605057291 */ /* 0x002fe4000f8ec0ff */
[----:B------:R-:W-:-:S04]  /*0590*/  UIADD3 UR6, UPT, UPT, -UR4, 0x100000, URZ ;  /* 0x0010000004067890 */ /* 0x000fc8000fffe1ff */
[----:B------:R-:W-:Y:S02]  /*05a0*/  USHF.L.U32 UR7, UR6, 0xb, URZ ;  /* 0x0000000b06077899 */ /* 0x000fe400080006ff */
[----:B------:R-:W-:Y:S01]  /*05b0*/  USHF.L.U32 UR6, UR6, 0x1, URZ ;  /* 0x0000000106067899 */ /* 0x000fe200080006ff */
[----:B------:R-:W1:Y:S11]  /*05c0*/  FENCE.VIEW.ASYNC.S ;  /* 0x00000000000073c6 */ /* 0x000e760000000000 */
[----:B-1----:R1:W3:Y:S01]  /*05d0*/  SYNCS.EXCH.64 URZ, [UR5], UR6 ;  /* 0x0000000605ff75b2 */ /* 0x0022e20008000100 */
[----:B------:R1:W4:Y:S01]  /*05e0*/  SYNCS.EXCH.64 URZ, [UR5+0x110], UR6 ;  /* 0x0001100605ff75b2 */ /* 0x0003220008000100 */
[----:B------:R1:W1:Y:S01]  /*05f0*/  SYNCS.EXCH.64 URZ, [UR5+0x8], UR6 ;  /* 0x0000080605ff75b2 */ /* 0x0002620008000100 */
        /* <DEDUP_REMOVED lines=65> */
[----:B---34-:R-:W-:Y:S01]  /*0a10*/  NOP ;  /* 0x0000000000007918 */ /* 0x018fe20000000000 */
.L_x_10:
[----:B-1----:R-:W-:Y:S05]  /*0a20*/  BSYNC.RECONVERGENT B0 ;  /* 0x0000000000007941 */ /* 0x002fea0003800200 */
.L_x_9:
[----:B------:R-:W1:Y:S01]  /*0a30*/  SHFL.IDX PT, R2, R169, RZ, 0x1f ;  /* 0x00001fffa9027589 */ /* 0x000e6200000e0000 */
[----:B------:R-:W-:Y:S01]  /*0a40*/  NOP ;  /* 0x0000000000007918 */ /* 0x000fe20000000000 */
[----:B-1----:R-:W-:-:S13]  /*0a50*/  ISETP.NE.AND P0, PT, R2, 0x1, PT ;  /* 0x000000010200780c */ /* 0x002fda0003f05270 */
[----:B------:R-:W-:Y:S05]  /*0a60*/  @P0 BRA `(.L_x_11) ;  /* 0x0000000000400947 */ /* 0x000fea0003800000 */
[----:B------:R-:W1:Y:S01]  /*0a70*/  S2UR UR6, SR_CgaCtaId ;  /* 0x00000000000679c3 */ /* 0x000e620000008800 */
[----:B------:R-:W-:Y:S01]  /*0a80*/  UMOV UR7, 0x400 ;  /* 0x0000040000077882 */ /* 0x000fe20000000000 */
[----:B------:R-:W-:Y:S01]  /*0a90*/  UMOV UR5, 0x20 ;  /* 0x0000002000057882 */ /* 0x000fe20000000000 */
[----:B------:R-:W-:Y:S01]  /*0aa0*/  UMOV UR4, 0x80 ;  /* 0x0000008000047882 */ /* 0x000fe20000000000 */
[----:B------:R-:W-:-:S04]  /*0ab0*/  UIADD3 UR10, UPT, UPT, -UR5, 0x100000, URZ ;  /* 0x00100000050a7890 */ /* 0x000fc8000fffe1ff */
[----:B------:R-:W-:Y:S02]  /*0ac0*/  USHF.L.U32 UR11, UR10, 0xb, URZ ;  /* 0x0000000b0a0b7899 */ /* 0x000fe400080006ff */
[----:B------:R-:W-:Y:S02]  /*0ad0*/  USHF.L.U32 UR10, UR10, 0x1, URZ ;  /* 0x000000010a0a7899 */ /* 0x000fe400080006ff */
[----:B------:R-:W-:-:S04]  /*0ae0*/  UIADD3 UR4, UPT, UPT, -UR4, 0x100000, URZ ;  /* 0x0010000004047890 */ /* 0x000fc8000fffe1ff */
[----:B------:R-:W-:Y:S02]  /*0af0*/  USHF.L.U32 UR5, UR4, 0xb, URZ ;  /* 0x0000000b04057899 */ /* 0x000fe400080006ff */
[----:B------:R-:W-:Y:S01]  /*0b00*/  USHF.L.U32 UR4, UR4, 0x1, URZ ;  /* 0x0000000104047899 */ /* 0x000fe200080006ff */
[----:B------:R-:W-:Y:S01]  /*0b10*/  ELECT P0, URZ, PT ;  /* 0x0000000000ff782f */ /* 0x000fe20003800000 */
[----:B-1----:R-:W-:Y:S01]  /*0b20*/  ULEA UR6, UR6, UR7, 0x18 ;  /* 0x0000000706067291 */ /* 0x002fe2000f8ec0ff */
[----:B------:R-:W1:Y:S11]  /*0b30*/  FENCE.VIEW.ASYNC.S ;  /* 0x00000000000073c6 */ /* 0x000e760000000000 */
[----:B-1----:R1:W3:Y:S01]  /*0b40*/  SYNCS.EXCH.64 URZ, [UR6+0x220], UR10 ;  /* 0x0002200a06ff75b2 */ /* 0x0022e20008000100 */
[----:B------:R1:W4:Y:S01]  /*0b50*/  SYNCS.EXCH.64 URZ, [UR6+0x228], UR4 ;  /* 0x0002280406ff75b2 */ /* 0x0003220008000100 */
[----:B------:R-:W-:Y:S01]  /*0b60*/  NOP ;  /* 0x0000000000007918 */ /* 0x000fe20000000000 */
.L_x_11:
[----:B------:R-:W2:Y:S01]  /*0b70*/  SHFL.IDX PT, R2, R169, RZ, 0x1f ;  /* 0x00001fffa9027589 */ /* 0x000ea200000e0000 */
[----:B------:R-:W-:Y:S01]  /*0b80*/  NOP ;  /* 0x0000000000007918 */ /* 0x000fe20000000000 */
[----:B--2---:R-:W-:-:S13]  /*0b90*/  ISETP.NE.AND P0, PT, R2, 0x3, PT ;  /* 0x000000030200780c */ /* 0x004fda0003f05270 */
[----:B------:R-:W-:Y:S05]  /*0ba0*/  @P0 BRA `(.L_x_12) ;  /* 0x0000000000300947 */ /* 0x000fea0003800000 */
[----:B-1----:R-:W1:Y:S01]  /*0bb0*/  S2UR UR5, SR_CgaCtaId ;  /* 0x00000000000579c3 */ /* 0x002e620000008800 */
[----:B------:R-:W-:Y:S01]  /*0bc0*/  UMOV UR6, 0x400 ;  /* 0x0000040000067882 */ /* 0x000fe20000000000 */
[----:B------:R-:W-:Y:S01]  /*0bd0*/  UMOV UR4, 0x20 ;  /* 0x0000002000047882 */ /* 0x000fe20000000000 */
[----:B------:R-:W-:Y:S01]  /*0be0*/  ELECT P0, URZ, PT ;  /* 0x0000000000ff782f */ /* 0x000fe20003800000 */
[----:B-1----:R-:W-:Y:S02]  /*0bf0*/  ULEA UR5, UR5, UR6, 0x18 ;  /* 0x0000000605057291 */ /* 0x002fe4000f8ec0ff */
[----:B------:R-:W-:-:S04]  /*0c00*/  UIADD3 UR6, UPT, UPT, -UR4, 0x100000, URZ ;  /* 0x0010000004067890 */ /* 0x000fc8000fffe1ff */
[----:B------:R-:W-:Y:S02]  /*0c10*/  USHF.L.U32 UR7, UR6, 0xb, URZ ;  /* 0x0000000b06077899 */ /* 0x000fe400080006ff */
[----:B------:R-:W-:Y:S01]  /*0c20*/  USHF.L.U32 UR6, UR6, 0x1, URZ ;  /* 0x0000000106067899 */ /* 0x000fe200080006ff */
[----:B------:R-:W1:Y:S11]  /*0c30*/  FENCE.VIEW.ASYNC.S ;  /* 0x00000000000073c6 */ /* 0x000e760000000000 */
[----:B-1----:R2:W1:Y:S01]  /*0c40*/  SYNCS.EXCH.64 URZ, [UR5+0x230], UR6 ;  /* 0x0002300605ff75b2 */ /* 0x0024620008000100 */
[----:B------:R2:W1:Y:S02]  /*0c50*/  SYNCS.EXCH.64 URZ, [UR5+0x238], UR6 ;  /* 0x0002380605ff75b2 */ /* 0x0004640008000100 */
[----:B--2---:R-:W-:Y:S01]  /*0c60*/  NOP ;  /* 0x0000000000007918 */ /* 0x004fe20000000000 */
.L_x_12:
[----:B------:R-:W2:Y:S01]  /*0c70*/  SHFL.IDX PT, R2, R169, RZ, 0x1f ;  /* 0x00001fffa9027589 */ /* 0x000ea200000e0000 */
[----:B------:R-:W-:Y:S01]  /*0c80*/  NOP ;  /* 0x0000000000007918 */ /* 0x000fe20000000000 */
[----:B--2---:R-:W-:-:S13]  /*0c90*/  ISETP.NE.AND P0, PT, R2, 0x4, PT ;  /* 0x000000040200780c */ /* 0x004fda0003f05270 */
[----:B------:R-:W-:Y:S05]  /*0ca0*/  @P0 BRA `(.L_x_13) ;  /* 0x00000000004c0947 */ /* 0x000fea0003800000 */
[----:B-1----:R-:W1:Y:S01]  /*0cb0*/  S2UR UR5, SR_CgaCtaId ;  /* 0x00000000000579c3 */ /* 0x002e620000008800 */
[----:B------:R-:W-:Y:S01]  /*0cc0*/  UMOV UR7, 0x100 ;  /* 0x0000010000077882 */ /* 0x000fe20000000000 */
[----:B------:R-:W-:Y:S01]  /*0cd0*/  UMOV UR6, 0x400 ;  /* 0x0000040000067882 */ /* 0x000fe20000000000 */
[----:B------:R-:W-:Y:S01]  /*0ce0*/  USEL UR7, UR7, 0xe0, UP2 ;  /* 0x000000e007077887 */ /* 0x000fe20009000000 */
[----:B------:R-:W-:Y:S01]  /*0cf0*/  UMOV UR4, 0x1 ;  /* 0x0000000100047882 */ /* 0x000fe20000000000 */
[----:B------:R-:W-:Y:S01]  /*0d00*/  ELECT P0, URZ, PT ;  /* 0x0000000000ff782f */ /* 0x000fe20003800000 */
[----:B------:R-:W-:-:S04]  /*0d10*/  UIADD3 UR10, UPT, UPT, -UR4, 0x100000, URZ ;  /* 0x00100000040a7890 */ /* 0x000fc8000fffe1ff */
[----:B------:R-:W-:Y:S02]  /*0d20*/  USHF.L.U32 UR11, UR10, 0xb, URZ ;  /* 0x0000000b0a0b7899 */ /* 0x000fe400080006ff */
[----:B------:R-:W-:Y:S02]  /*0d30*/  USHF.L.U32 UR10, UR10, 0x1, URZ ;  /* 0x000000010a0a7899 */ /* 0x000fe400080006ff */
[----:B-1----:R-:W-:Y:S02]  /*0d40*/  ULEA UR5, UR5, UR6, 0x18 ;  /* 0x0000000605057291 */ /* 0x002fe4000f8ec0ff */
[----:B------:R-:W-:-:S04]  /*0d50*/  UIADD3 UR6, UPT, UPT, -UR7, 0x100000, URZ ;  /* 0x0010000007067890 */ /* 0x000fc8000fffe1ff */
[----:B------:R-:W-:Y:S02]  /*0d60*/  USHF.L.U32 UR7, UR6, 0xb, URZ ;  /* 0x0000000b06077899 */ /* 0x000fe400080006ff */
[----:B------:R-:W-:Y:S01]  /*0d70*/  USHF.L.U32 UR6, UR6, 0x1, URZ ;  /* 0x0000000106067899 */ /* 0x000fe200080006ff */
[----:B------:R-:W1:Y:S03]  /*0d80*/  FENCE.VIEW.ASYNC.S ;  /* 0x00000000000073c6 */ /* 0x000e660000000000 */
[----:B-1----:R2:W1:Y:S08]  /*0d90*/  SYNCS.EXCH.64 URZ, [UR5+0x240], UR10 ;  /* 0x0002400a05ff75b2 */ /* 0x0024700008000100 */
[----:B------:R2:W1:Y:S01]  /*0da0*/  SYNCS.EXCH.64 URZ, [UR5+0x250], UR6 ;  /* 0x0002500605ff75b2 */ /* 0x0004620008000100 */
[----:B------:R2:W1:Y:S01]  /*0db0*/  SYNCS.EXCH.64 URZ, [UR5+0x248], UR10 ;  /* 0x0002480a05ff75b2 */ /* 0x0004620008000100 */
[----:B------:R2:W1:Y:S02]  /*0dc0*/  SYNCS.EXCH.64 URZ, [UR5+0x258], UR6 ;  /* 0x0002580605ff75b2 */ /* 0x0004640008000100 */
[----:B--2---:R-:W-:Y:S01]  /*0dd0*/  NOP ;  /* 0x0000000000007918 */ /* 0x004fe20000000000 */
.L_x_13:
[----:B------:R-:W2:Y:S01]  /*0de0*/  SHFL.IDX PT, R2, R169, RZ, 0x1f ;  /* 0x00001fffa9027589 */ /* 0x000ea200000e0000 */
[----:B------:R-:W-:Y:S01]  /*0df0*/  NOP ;  /* 0x0000000000007918 */ /* 0x000fe20000000000 */
[----:B--2---:R-:W-:-:S13]  /*0e00*/  ISETP.NE.AND P0, PT, R2, 0x5, PT ;  /* 0x000000050200780c */ /* 0x004fda0003f05270 */
[----:B------:R-:W-:Y:S05]  /*0e10*/  @P0 BRA `(.L_x_14) ;  /* 0x0000000000580947 */ /* 0x000fea0003800000 */
[----:B-1----:R-:W1:Y:S01]  /*0e20*/  S2UR UR6, SR_CgaCtaId ;  /* 0x00000000000679c3 */ /* 0x002e620000008800 */
        /* <DEDUP_REMOVED lines=12> */
[----:B-1----:R2:W1:Y:S01]  /*0ef0*/  SYNCS.EXCH.64 URZ, [UR6+0x260], UR10 ;  /* 0x0002600a06ff75b2 */ /* 0x0024620008000100 */
[----:B------:R2:W1:Y:S01]  /*0f00*/  SYNCS.EXCH.64 URZ, [UR6+0x280], UR4 ;  /* 0x0002800406ff75b2 */ /* 0x0004620008000100 */
[----:B------:R2:W1:Y:S01]  /*0f10*/  SYNCS.EXCH.64 URZ, [UR6+0x268], UR10 ;  /* 0x0002680a06ff75b2 */ /* 0x0004620008000100 */
[----:B------:R2:W1:Y:S01]  /*0f20*/  SYNCS.EXCH.64 URZ, [UR6+0x288], UR4 ;  /* 0x0002880406ff75b2 */ /* 0x0004620008000100 */
[----:B------:R2:W1:Y:S01]  /*0f30*/  SYNCS.EXCH.64 URZ, [UR6+0x270], UR10 ;  /* 0x0002700a06ff75b2 */ /* 0x0004620008000100 */
[----:B------:R2:W1:Y:S01]  /*0f40*/  SYNCS.EXCH.64 URZ, [UR6+0x290], UR4 ;  /* 0x0002900406ff75b2 */ /* 0x0004620008000100 */
[----:B------:R2:W1:Y:S01]  /*0f50*/  SYNCS.EXCH.64 URZ, [UR6+0x278], UR10 ;  /* 0x0002780a06ff75b2 */ /* 0x0004620008000100 */
[----:B------:R2:W1:Y:S02]  /*0f60*/  SYNCS.EXCH.64 URZ, [UR6+0x298], UR4 ;  /* 0x0002980406ff75b2 */ /* 0x0004640008000100 */
[----:B--2---:R-:W-:Y:S01]  /*0f70*/  NOP ;  /* 0x0000000000007918 */ /* 0x004fe20000000000 */
.L_x_14:
        /* <DEDUP_REMOVED lines=14> */
[----:B------:R2:W1:Y:S01]  /*1060*/  SYNCS.EXCH.64 URZ, [UR5+0x2b0], UR6 ;  /* 0x0002b00605ff75b2 */ /* 0x0004620008000100 */
[----:B------:R2:W1:Y:S01]  /*1070*/  SYNCS.EXCH.64 URZ, [UR5+0x2a8], UR6 ;  /* 0x0002a80605ff75b2 */ /* 0x0004620008000100 */
[----:B------:R2:W1:Y:S02]  /*1080*/  SYNCS.EXCH.64 URZ, [UR5+0x2b8], UR6 ;  /* 0x0002b80605ff75b2 */ /* 0x0004640008000100 */
[----:B--2---:R-:W-:Y:S01]  /*1090*/  NOP ;  /* 0x0000000000007918 */ /* 0x004fe20000000000 */
.L_x_15:
[----:B-1----:R-:W1:Y:S01]  /*10a0*/  S2UR UR5, SR_CTAID.X ;  /* 0x00000000000579c3 */ /* 0x002e620000002500 */
[----:B------:R-:W-:-:S05]  /*10b0*/  CS2R.32 R165, SR_CgaSize ;  /* 0x0000000000a57805 */ /* 0x000fca0000008a00 */
[----:B------:R-:W-:-:S05]  /*10c0*/  IMAD R165, R165, -0xa0, RZ ;  /* 0xffffff60a5a57824 */ /* 0x000fca00078e02ff */
[----:B------:R-:W-:-:S14]  /*10d0*/  R2UR UR7, R165 ;  /* 0x00000000a50772ca */ /* 0x000fdc00000e0000 */
[----:B------:R-:W2:Y:S01]  /*10e0*/  LDCU UR7, c[0x0][UR7+0x2b0] ;  /* 0x00005600070777ac */ /* 0x000ea20008000800 */
[----:B------:R-:W-:Y:S01]  /*10f0*/  NOP ;  /* 0x0000000000007918 */ /* 0x000fe20000000000 */
[----:B------:R-:W-:-:S05]  /*1100*/  CS2R.32 R165, SR_CgaSize ;  /* 0x0000000000a57805 */ /* 0x000fca0000008a00 */
[----:B------:R-:W-:-:S05]  /*1110*/  IMAD R165, R165, -0xa0, RZ ;  /* 0xffffff60a5a57824 */ /* 0x000fca00078e02ff */
[----:B------:R-:W-:-:S14]  /*1120*/  R2UR UR6, R165 ;  /* 0x00000000a50672ca */ /* 0x000fdc00000e0000 */
[----:B------:R-:W3:Y:S01]  /*1130*/  LDCU UR6, c[0x0][UR6+0x2b4] ;  /* 0x00005680060677ac */ /* 0x000ee20008000800 */
[----:B------:R-:W4:Y:S08]  /*1140*/  S2UR UR4, SR_CTAID.Y ;  /* 0x00000000000479c3 */ /* 0x000f300000002600 */
[----:B------:R-:W3:Y:S01]  /*1150*/  LDC R9, c[0x0][0xb24] ;  /* 0x0002c900ff097b82 */ /* 0x000ee20000000800 */
[----:B-1----:R-:W-:-:S02]  /*1160*/  I2FP.F32.U32 R5, UR5 ;  /* 0x0000000500057c45 */ /* 0x002fc40008201000 */
[----:B------:R-:W-:-:S05]  /*1170*/  CS2R.32 R3, SR_CgaSize ;  /* 0x0000000000037805 */ /* 0x000fca0000008a00 */
[----:B------:R-:W-:-:S06]  /*1180*/  IMAD R3, R3, -0xa0, RZ ;  /* 0xffffff6003037824 */ /* 0x000fcc00078e02ff */
[----:B------:R-:W1:Y:S01]  /*1190*/  LDC R3, c[0x0][R3+0x2a0] ;  /* 0x0000a80003037b82 */ /* 0x000e620000000800 */
[----:B------:R-:W-:Y:S01]  /*11a0*/  MOV R165, UR5 ;  /* 0x0000000500a57c02 */ /* 0x000fe20008000f00 */
[----:B--2---:R-:W-:Y:S01]  /*11b0*/  FMUL R5, R5, UR7 ;  /* 0x0000000705057c20 */ /* 0x004fe20008400000 */
[----:B----4-:R-:W-:Y:S02]  /*11c0*/  I2FP.F32.U32 R4, UR4 ;  /* 0x0000000400047c45 */ /* 0x010fe40008201000 */
[----:B------:R-:W-:-:S05]  /*11d0*/  CS2R.32 R2, SR_CgaSize ;  /* 0x0000000000027805 */ /* 0x000fca0000008a00 */
[----:B------:R-:W-:-:S06]  /*11e0*/  IMAD R2, R2, -0xa0, RZ ;  /* 0xffffff6002027824 */ /* 0x000fcc00078e02ff */
[----:B------:R-:W2:Y:S01]  /*11f0*/  LDC R2, c[0x0][R2+0x2a4] ;  /* 0x0000a90002027b82 */ /* 0x000ea20000000800 */
[----:B------:R-:W4:Y:S01]  /*1200*/  F2I.U32.TRUNC.NTZ R154, R5 ;  /* 0x00000005009a7305 */ /* 0x000f22000020f000 */
[----:B------:R-:W-:Y:S01]  /*1210*/  MOV R155, UR4 ;  /* 0x00000004009b7c02 */ /* 0x000fe20008000f00 */
[----:B---3--:R-:W-:-:S05]  /*1220*/  FMUL R4, R4, UR6 ;  /* 0x0000000604047c20 */ /* 0x008fca0008400000 */
[----:B------:R-:W-:Y:S01]  /*1230*/  BAR.SYNC.DEFER_BLOCKING 0x0 ;  /* 0x0000000000007b1d */ /* 0x000fe20000010000 */
[----:B------:R-:W-:-:S05]  /*1240*/  ISETP.GE.AND P0, PT, R9, 0x1, PT ;  /* 0x000000010900780c */ /* 0x000fca0003f06270 */
[----:B------:R-:W3:Y:S02]  /*1250*/  F2I.U32.TRUNC.NTZ R143, R4 ;  /* 0x00000004008f7305 */ /* 0x000ee4000020f000 */
[----:B------:R-:W2:Y:S01]  /*1260*/  S2UR UR36, SR_CTAID.Z ;  /* 0x00000000002479c3 */ /* 0x000ea20000002700 */
[----:B----4-:R-:W-:-:S05]  /*1270*/  IADD3 R154, PT, PT, -R154, RZ, RZ ;  /* 0x000000ff9a9a7210 */ /* 0x010fca0007ffe1ff */
[----:B-1----:R-:W-:Y:S01]  /*1280*/  IMAD R154, R3, R154, UR5 ;  /* 0x00000005039a7e24 */ /* 0x002fe2000f8e029a */
[----:B---3--:R-:W-:-:S05]  /*1290*/  IADD3 R143, PT, PT, -R143, RZ, RZ ;  /* 0x000000ff8f8f7210 */ /* 0x008fca0007ffe1ff */
[----:B--2---:R-:W-:Y:S01]  /*12a0*/  IMAD R143, R2, R143, UR4 ;  /* 0x00000004028f7e24 */ /* 0x004fe2000f8e028f */
[----:B------:R-:W-:Y:S06]  /*12b0*/  @!P0 BRA `(.L_x_16) ;  /* 0x0000000000b88947 */ /* 0x000fec0003800000 */
[----:B------:R-:W1:Y:S01]  /*12c0*/  LDC.64 R4, c[0x0][0xb18] ;  /* 0x0002c600ff047b82 */ /* 0x000e620000000a00 */
[----:B------:R-:W-:-:S07]  /*12d0*/  ISETP.NE.AND P0, PT, R9, 0x1, PT ;  /* 0x000000010900780c */ /* 0x000fce0003f05270 */
[----:B------:R-:W2:Y:S08]  /*12e0*/  LDC R10, c[0x0][0xb0c] ;  /* 0x0002c300ff0a7b82 */ /* 0x000eb00000000800 */
[----:B------:R-:W3:Y:S08]  /*12f0*/  LDC R11, c[0x0][0x370] ;  /* 0x0000dc00ff0b7b82 */ /* 0x000ef00000000800 */
[----:B------:R-:W4:Y:S01]  /*1300*/  LDC R12, c[0x0][0x374] ;  /* 0x0000dd00ff0c7b82 */ /* 0x000f220000000800 */
[----:B-1----:R-:W-:-:S07]  /*1310*/  ISETP.NE.AND P1, PT, R4, 0x1, PT ;  /* 0x000000010400780c */ /* 0x002fce0003f25270 */
[----:B------:R-:W3:Y:S01]  /*1320*/  LDC.64 R6, c[0x0][0xb10] ;  /* 0x0002c400ff067b82 */ /* 0x000ee20000000a00 */
[----:B--2---:R-:W-:-:S07]  /*1330*/  ISETP.NE.AND P2, PT, R10, 0x1, PT ;  /* 0x000000010a00780c */ /* 0x004fce0003f45270 */
[----:B------:R-:W1:Y:S08]  /*1340*/  LDC R8, c[0x0][0xb20] ;  /* 0x0002c800ff087b82 */ /* 0x000e700000000800 */
[----:B------:R-:W2:Y:S01]  /*1350*/  LDC.64 R2, c[0x0][0xb28] ;  /* 0x0002ca00ff027b82 */ /* 0x000ea20000000a00 */
[----:B----4-:R-:W-:-:S04]  /*1360*/  IMAD.HI.U32 R13, R12, R5, RZ ;  /* 0x000000050c0d7227 */ /* 0x010fc800078e00ff */
[----:B------:R-:W-:-:S04]  /*1370*/  IMAD.HI.U32 R5, R155, R5, RZ ;  /* 0x000000059b057227 */ /* 0x000fc800078e00ff */
[----:B---3--:R-:W-:-:S04]  /*1380*/  IMAD.HI.U32 R14, R11, R6, RZ ;  /* 0x000000060b0e7227 */ /* 0x008fc800078e00ff */
[----:B------:R-:W-:Y:S01]  /*1390*/  IMAD.HI.U32 R16, R165, R6, RZ ;  /* 0x00000006a5107227 */ /* 0x000fe200078e00ff */
[-C--:B------:R-:W-:Y:S02]  /*13a0*/  @P2 SHF.R.U32.HI R11, RZ, R7.reuse, R14 ;  /* 0x00000007ff0b2219 */ /* 0x080fe4000001160e */
[-C--:B-1----:R-:W-:Y:S02]  /*13b0*/  @P1 SHF.R.U32.HI R12, RZ, R8.reuse, R13 ;  /* 0x00000008ff0c1219 */ /* 0x082fe4000001160d */
[----:B------:R-:W-:Y:S02]  /*13c0*/  SHF.R.U32.HI R8, RZ, R8, R5 ;  /* 0x00000008ff087219 */ /* 0x000fe40000011605 */
[----:B------:R-:W-:Y:S02]  /*13d0*/  SHF.R.U32.HI R16, RZ, R7, R16 ;  /* 0x00000007ff107219 */ /* 0x000fe40000011610 */
[----:B------:R-:W-:Y:S01]  /*13e0*/  SEL R5, R155, R8, !P1 ;  /* 0x000000089b057207 */ /* 0x000fe20004800000 */
[----:B--2---:R-:W-:Y:S01]  /*13f0*/  IMAD.HI.U32 R14, R12, R2, RZ ;  /* 0x000000020c0e7227 */ /* 0x004fe200078e00ff */
[----:B------:R-:W-:-:S03]  /*1400*/  SEL R7, R165, R16, !P2 ;  /* 0x00000010a5077207 */ /* 0x000fc60005000000 */
[----:B------:R-:W-:Y:S01]  /*1410*/  IMAD.HI.U32 R6, R11, R2, RZ ;  /* 0x000000020b067227 */ /* 0x000fe200078e00ff */
[----:B------:R-:W-:-:S04]  /*1420*/  @P0 SHF.R.U32.HI R12, RZ, R3, R14 ;  /* 0x00000003ff0c0219 */ /* 0x000fc8000001160e */
[----:B------:R-:W-:Y:S01]  /*1430*/  @P0 SHF.R.U32.HI R11, RZ, R3, R6 ;  /* 0x00000003ff0b0219 */ /* 0x000fe20000011606 */
[----:B------:R-:W-:-:S04]  /*1440*/  IMAD R12, R12, R9, RZ ;  /* 0x000000090c0c7224 */ /* 0x000fc800078e02ff */
[----:B------:R-:W-:Y:S01]  /*1450*/  IMAD R6, R11, R9, RZ ;  /* 0x000000090b067224 */ /* 0x000fe200078e02ff */
[----:B------:R-:W-:-:S04]  /*1460*/  ISETP.GE.AND P1, PT, R5, R12, PT ;  /* 0x0000000c0500720c */ /* 0x000fc80003f26270 */
[----:B------:R-:W-:Y:S01]  /*1470*/  ISETP.GE.OR P1, PT, R7, R6, P1 ;  /* 0x000000060700720c */ /* 0x000fe20000f26670 */
[----:B------:R-:W-:-:S05]  /*1480*/  IMAD.HI.U32 R6, R5, R2, RZ ;  /* 0x0000000205067227 */ /* 0x000fca00078e00ff */
[----:B------:R-:W-:-:S04]  /*1490*/  SHF.R.U32.HI R6, RZ, R3, R6 ;  /* 0x00000003ff067219 */ /* 0x000fc80000011606 */
[----:B------:R-:W-:-:S03]  /*14a0*/  SEL R6, R5, R6, !P0 ;  /* 0x0000000605067207 */ /* 0x000fc60004000000 */
[----:B------:R-:W-:Y:S01]  /*14b0*/  @!P1 IMAD.HI.U32 R8, R7, R2, RZ ;  /* 0x0000000207089227 */ /* 0x000fe200078e00ff */
[----:B------:R-:W-:-:S04]  /*14c0*/  IADD3 R2, PT, PT, -R6, RZ, RZ ;  /* 0x000000ff06027210 */ /* 0x000fc80007ffe1ff */
[----:B------:R-:W-:Y:S01]  /*14d0*/  @!P1 SHF.R.U32.HI R8, RZ, R3, R8 ;  /* 0x00000003ff089219 */ /* 0x000fe20000011608 */
[----:B------:R-:W-:-:S03]  /*14e0*/  IMAD R2, R9, R2, R5 ;  /* 0x0000000209027224 */ /* 0x000fc600078e0205 */
[----:B------:R-:W-:Y:S02]  /*14f0*/  @!P1 SEL R3, R7, R8, !P0 ;  /* 0x0000000807039207 */ /* 0x000fe40004000000 */
[----:B------:R-:W-:-:S03]  /*1500*/  IADD3 R8, PT, PT, -R5, RZ, RZ ;  /* 0x000000ff05087210 */ /* 0x000fc60007ffe1ff */
[--C-:B------:R-:W-:Y:S02]  /*1510*/  @!P1 IMAD.IADD R6, R6, 0x1, -R3.reuse ;  /* 0x0000000106069824 */ /* 0x100fe400078e0a03 */
[----:B------:R-:W-:Y:S01]  /*1520*/  @!P1 IMAD R3, R2, R11, R3 ;  /* 0x0000000b02039224 */ /* 0x000fe200078e0203 */
[----:B------:R-:W-:Y:S01]  /*1530*/  IADD3 R2, PT, PT, -R7, RZ, RZ ;  /* 0x000000ff07027210 */ /* 0x000fe20007ffe1ff */
[----:B------:R-:W-:Y:S02]  /*1540*/  @!P1 IMAD R5, R6, R9, R7 ;  /* 0x0000000906059224 */ /* 0x000fe400078e0207 */
[----:B------:R-:W-:Y:S02]  /*1550*/  IMAD R8, R4, R8, R155 ;  /* 0x0000000804087224 */ /* 0x000fe400078e029b */
[----:B------:R-:W-:Y:S02]  /*1560*/  @!P1 IMAD.MOV.U32 R7, RZ, RZ, R3 ;  /* 0x000000ffff079224 */ /* 0x000fe400078e0003 */
[----:B------:R-:W-:-:S02]  /*1570*/  IMAD R2, R10, R2, R165 ;  /* 0x000000020a027224 */ /* 0x000fc400078e02a5 */
[----:B------:R-:W-:Y:S02]  /*1580*/  IMAD R155, R5, R4, R8 ;  /* 0x00000004059b7224 */ /* 0x000fe400078e0208 */
[----:B------:R-:W-:Y:S02]  /*1590*/  IMAD R165, R7, R10, R2 ;  /* 0x0000000a07a57224 */ /* 0x000fe400078e0202 */
.L_x_16:
[----:B------:R-:W1:Y:S01]  /*15a0*/  LDCU UR4, c[0x0][0xb30] ;  /* 0x00016600ff0477ac */ /* 0x000e620008000800 */
[----:B------:R-:W2:Y:S08]  /*15b0*/  S2UR UR37, SR_CgaCtaId ;  /* 0x00000000002579c3 */ /* 0x000eb00000008800 */
[----:B------:R-:W3:Y:S01]  /*15c0*/  LDC R72, c[0x0][0xb24] ;  /* 0x0002c900ff487b82 */ /* 0x000ee20000000800 */
[----:B-1----:R-:W-:-:S09]  /*15d0*/  UISETP.NE.AND UP1, UPT, UR4, 0x1, UPT ;  /* 0x000000010400788c */ /* 0x002fd2000bf25270 */
[----:B--2---:R-:W-:Y:S05]  /*15e0*/  BRA.U UP1, `(.L_x_17) ;  /* 0x0000000101407547 */ /* 0x004fea000b800000 */
[----:B------:R-:W1:Y:S08]  /*15f0*/  LDC.64 R4, c[0x0][0xb10] ;  /* 0x0002c400ff047b82 */ /* 0x000e700000000a00 */
[----:B------:R-:W2:Y:S08]  /*1600*/  LDC.64 R2, c[0x0][0xb18] ;  /* 0x0002c600ff027b82 */ /* 0x000eb00000000a00 */
[----:B------:R-:W4:Y:S08]  /*1610*/  LDC R6, c[0x0][0xb20] ;  /* 0x0002c800ff067b82 */ /* 0x000f300000000800 */
[----:B------:R-:W3:Y:S01]  /*1620*/  LDC R8, c[0x0][0xb0c] ;  /* 0x0002c300ff087b82 */ /* 0x000ee20000000800 */
[----:B-1----:R-:W-:-:S05]  /*1630*/  IMAD.HI.U32 R4, R165, R4, RZ ;  /* 0x00000004a5047227 */ /* 0x002fca00078e00ff */
[----:B------:R-:W-:Y:S01]  /*1640*/  SHF.R.U32.HI R4, RZ, R5, R4 ;  /* 0x00000005ff047219 */ /* 0x000fe20000011604 */
[----:B--2---:R-:W-:Y:S01]  /*1650*/  IMAD.HI.U32 R3, R155, R3, RZ ;  /* 0x000000039b037227 */ /* 0x004fe200078e00ff */
[----:B------:R-:W-:-:S04]  /*1660*/  ISETP.NE.AND P0, PT, R2, 0x1, PT ;  /* 0x000000010200780c */ /* 0x000fc80003f05270 */
[----:B----4-:R-:W-:-:S04]  /*1670*/  SHF.R.U32.HI R6, RZ, R6, R3 ;  /* 0x00000006ff067219 */ /* 0x010fc80000011603 */
[----:B------:R-:W-:Y:S02]  /*1680*/  SEL R3, R155, R6, !P0 ;  /* 0x000000069b037207 */ /* 0x000fe40004000000 */
[----:B---3--:R-:W-:-:S04]  /*1690*/  ISETP.NE.AND P1, PT, R8, 0x1, PT ;  /* 0x000000010800780c */ /* 0x008fc80003f25270 */
[----:B------:R-:W-:-:S05]  /*16a0*/  SEL R4, R165, R4, !P1 ;  /* 0x00000004a5047207 */ /* 0x000fca0004800000 */
[----:B------:R-:W-:Y:S02]  /*16b0*/  IMAD.IADD R5, R3, 0x1, -R4 ;  /* 0x0000000103057824 */ /* 0x000fe400078e0a04 */
[----:B------:R-:W-:Y:S02]  /*16c0*/  IMAD.IADD R3, R4, 0x1, -R3 ;  /* 0x0000000104037824 */ /* 0x000fe400078e0a03 */
[----:B------:R-:W-:Y:S02]  /*16d0*/  IMAD R165, R5, R8, R165 ;  /* 0x0000000805a57224 */ /* 0x000fe400078e02a5 */
[----:B------:R-:W-:-:S07]  /*16e0*/  IMAD R155, R3, R2, R155 ;  /* 0x00000002039b7224 */ /* 0x000fce00078e029b */
.L_x_17:
[----:B------:R-:W-:Y:S01]  /*16f0*/  BAR.SYNC.DEFER_BLOCKING 0x0 ;  /* 0x0000000000007b1d */ /* 0x000fe20000010000 */
[----:B------:R-:W-:Y:S01]  /*1700*/  UISETP.NE.AND UP1, UPT, UR8, 0x2, UPT ;  /* 0x000000020800788c */ /* 0x000fe2000bf25270 */
[----:B------:R-:W-:Y:S02]  /*1710*/  ISETP.NE.OR P5, PT, R0, 0x2, !P5 ;  /* 0x000000020000780c */ /* 0x000fe40006fa5670 */
[----:B------:R-:W-:-:S06]  /*1720*/  LOP3.LUT R2, R166, 0x1f, RZ, 0xc0, !PT ;  /* 0x0000001fa6027812 */ /* 0x000fcc00078ec0ff */
[----:B------:R-:W-:Y:S05]  /*1730*/  BRA.U UP1, `(.L_x_18) ;  /* 0x0000002101947547 */ /* 0x000fea000b800000 */
[----:B------:R-:W1:Y:S01]  /*1740*/  LDCU UR13, c[0x0][0x38c] ;  /* 0x00007180ff0d77ac */ /* 0x000e620008000800 */
[----:B------:R-:W2:Y:S01]  /*1750*/  LDC R9, c[0x0][0x370] ;  /* 0x0000dc00ff097b82 */ /* 0x000ea20000000800 */
[----:B------:R-:W-:Y:S01]  /*1760*/  PLOP3.LUT P1, PT, PT, PT, UP2, 0x80, 0x8 ;  /* 0x000000000008781c */ /* 0x000fe20003f2f028 */
[----:B------:R-:W-:Y:S01]  /*1770*/  IMAD.MOV.U32 R15, RZ, RZ, 0x1 ;  /* 0x00000001ff0f7424 */ /* 0x000fe200078e00ff */
[----:B------:R-:W-:Y:S01]  /*1780*/  ISETP.EQ.OR P4, PT, R2, RZ, P5 ;  /* 0x000000ff0200720c */ /* 0x000fe20002f82670 */
[----:B------:R-:W-:Y:S01]  /*1790*/  IMAD.MOV.U32 R14, RZ, RZ, RZ ;  /* 0x000000ffff0e7224 */ /* 0x000fe200078e00ff */
[----:B------:R-:W-:Y:S02]  /*17a0*/  PLOP3.LUT P1, PT, P1, PT, PT, 0x8, 0x80 ;  /* 0x000000000080781c */ /* 0x000fe40000f2e170 */
[----:B------:R-:W-:Y:S01]  /*17b0*/  CS2R R12, SRZ ;  /* 0x00000000000c7805 */ /* 0x000fe2000001ff00 */
[----:B------:R-:W-:Y:S01]  /*17c0*/  IMAD.MOV.U32 R10, RZ, RZ, 0x1 ;  /* 0x00000001ff0a7424 */ /* 0x000fe200078e00ff */
[----:B------:R-:W4:Y:S01]  /*17d0*/  LDC R0, c[0x0][0x374] ;  /* 0x0000dd00ff007b82 */ /* 0x000f220000000800 */
[----:B------:R-:W2:Y:S01]  /*17e0*/  LDCU.64 UR22, c[0x0][0x348] ;  /* 0x00006900ff1677ac */ /* 0x000ea20008000a00 */
[----:B------:R-:W-:Y:S01]  /*17f0*/  UMOV UR6, URZ ;  /* 0x000000ff00067c82 */ /* 0x000fe20008000000 */
[----:B-1----:R-:W-:-:S04]  /*1800*/  UIADD3 UR5, UPT, UPT, UR13, 0x1f, URZ ;  /* 0x0000001f0d057890 */ /* 0x002fc8000fffe0ff */
[----:B------:R-:W-:-:S04]  /*1810*/  USHF.R.S32.HI UR4, URZ, 0x1f, UR5 ;  /* 0x0000001fff047899 */ /* 0x000fc80008011405 */
[----:B------:R-:W-:-:S04]  /*1820*/  ULEA.HI UR4, UR4, UR5, URZ, 0x5 ;  /* 0x0000000504047291 */ /* 0x000fc8000f8f28ff */
[----:B------:R-:W-:Y:S02]  /*1830*/  USHF.R.S32.HI UR15, URZ, 0x5, UR4 ;  /* 0x00000005ff0f7899 */ /* 0x000fe40008011404 */
[----:B------:R-:W-:Y:S02]  /*1840*/  UIADD3 UR4, UPT, UPT, UR13, -0x1, URZ ;  /* 0xffffffff0d047890 */ /* 0x000fe4000fffe0ff */
[----:B------:R-:W-:Y:S02]  /*1850*/  UISETP.LT.U32.AND UP0, UPT, UR15, 0x22, UPT ;  /* 0x000000220f00788c */ /* 0x000fe4000bf01070 */
[----:B------:R-:W-:Y:S02]  /*1860*/  UISETP.GE.U32.AND UP1, UPT, UR4, -0x3f, UPT ;  /* 0xffffffc10400788c */ /* 0x000fe4000bf26070 */
[----:B------:R-:W-:Y:S02]  /*1870*/  USEL UR14, UR15, 0x22, UP0 ;  /* 0x000000220f0e7887 */ /* 0x000fe40008000000 */
[----:B------:R-:W-:-:S02]  /*1880*/  UIADD3 UR13, UPT, UPT, UR13, 0x3e, URZ ;  /* 0x0000003e0d0d7890 */ /* 0x000fc4000fffe0ff */
[----:B------:R-:W-:Y:S02]  /*1890*/  UIADD3 UR5, UPT, UPT, UR14, -0x1, URZ ;  /* 0xffffffff0e057890 */ /* 0x000fe4000fffe0ff */
[----:B------:R-:W-:-:S03]  /*18a0*/  UIADD3 UR7, UPT, UPT, UR15, -UR14, URZ ;  /* 0x8000000e0f077290 */ /* 0x000fc6000fffe0ff */
[----:B------:R-:W-:-:S04]  /*18b0*/  @UP1 UIADD3 UR5, UPT, UPT, UR14, URZ, URZ ;  /* 0x000000ff0e051290 */ /* 0x000fc8000fffe0ff */
[----:B--2---:R-:W-:-:S12]  /*18c0*/  UIADD3 UR5, UPT, UPT, UR5, 0x1, URZ ;  /* 0x0000000105057890 */ /* 0x004fd8000fffe0ff */
.L_x_36:
[----:B------:R-:W-:Y:S01]  /*18d0*/  UISETP.NE.AND UP0, UPT, UR37, URZ, UPT ;  /* 0x000000ff2500728c */ /* 0x000fe2000bf05270 */
[----:B------:R-:W1:Y:S08]  /*18e0*/  S2UR UR37, SR_CgaCtaId ;  /* 0x00000000002579c3 */ /* 0x000e700000008800 */
[----:B------:R-:W-:Y:S05]  /*18f0*/  BRA.U UP0, `(.L_x_19) ;  /* 0x0000000100347547 */ /* 0x000fea000b800000 */
[----:B------:R-:W2:Y:S01]  /*1900*/  S2R R2, SR_CgaCtaId ;  /* 0x0000000000027919 */ /* 0x000ea20000008800 */
[----:B------:R-:W-:-:S04]  /*1910*/  MOV R3, 0x400 ;  /* 0x0000040000037802 */ /* 0x000fc80000000f00 */
[----:B--2---:R-:W-:Y:S02]  /*1920*/  LEA R3, R2, R3, 0x18 ;  /* 0x0000000302037211 */ /* 0x004fe400078ec0ff */
[----:B------:R-:W-:-:S03]  /*1930*/  SHF.L.U32 R2, R10, 0x1f, RZ ;  /* 0x0000001f0a027819 */ /* 0x000fc600000006ff */
[----:B------:R-:W-:-:S04]  /*1940*/  IMAD R3, R12, 0x8, R3 ;  /* 0x000000080c037824 */ /* 0x000fc800078e0203 */
[----:B------:R-:W2:Y:S02]  /*1950*/  SYNCS.PHASECHK.TRANS64.TRYWAIT P0, [R3+URZ+0x2b0], R2 ;  /* 0x0002b002030075a7 */ /* 0x000ea400080011ff */
[----:B--2---:R-:W-:Y:S05]  /*1960*/  @!P0 BRA `(.L_x_20) ;  /* 0x0000006000d48947 */ /* 0x004fea0003800000 */
.L_x_126:
[----:B------:R-:W-:Y:S01]  /*1970*/  VIADD R12, R12, 0x1 ;  /* 0x000000010c0c7836 */ /* 0x000fe20000000000 */
[----:B------:R2:W-:Y:S04]  /*1980*/  SYNCS.ARRIVE.TRANS64.A1T0 RZ, [R3+URZ+0x2a0], RZ ;  /* 0x0002a0ff03ff79a7 */ /* 0x0005e800081000ff */
[----:B------:R-:W-:-:S04]  /*1990*/  ISETP.NE.AND P0, PT, R12, 0x2, PT ;  /* 0x000000020c00780c */ /* 0x000fc80003f05270 */
[----:B------:R-:W-:Y:S02]  /*19a0*/  SEL R12, R12, RZ, P0 ;  /* 0x000000ff0c0c7207 */ /* 0x000fe40000000000 */
[----:B--2---:R-:W-:-:S04]  /*19b0*/  SEL R3, RZ, 0x1, P0 ;  /* 0x00000001ff037807 */ /* 0x004fc80000000000 */
[----:B------:R-:W-:-:S07]  /*19c0*/  LOP3.LUT R10, R10, R3, RZ, 0x3c, !PT ;  /* 0x000000030a0a7212 */ /* 0x000fce00078e3cff */
.L_x_19:
[----:B------:R-:W-:Y:S01]  /*19d0*/  UMOV UR4, 0x400 ;  /* 0x0000040000047882 */ /* 0x000fe20000000000 */
[----:B------:R-:W-:Y:S01]  /*19e0*/  SHF.L.U32 R2, R15, 0x1f, RZ ;  /* 0x0000001f0f027819 */ /* 0x000fe200000006ff */
[----:B-1----:R-:W-:Y:S01]  /*19f0*/  ULEA UR4, UR37, UR4, 0x18 ;  /* 0x0000000425047291 */ /* 0x002fe2000f8ec0ff */
[----:B------:R-:W-:Y:S01]  /*1a00*/  R2UR UR35, R165 ;  /* 0x00000000a52372ca */ /* 0x000fe200000e0000 */
[----:B------:R-:W-:Y:S01]  /*1a10*/  UISETP.GE.U32.AND UP0, UPT, UR13, 0x3f, UPT ;  /* 0x0000003f0d00788c */ /* 0x000fe2000bf06070 */
[----:B------:R-:W-:Y:S01]  /*1a20*/  R2UR UR11, R155 ;  /* 0x000000009b0b72ca */ /* 0x000fe200000e0000 */
[----:B------:R-:W-:Y:S01]  /*1a30*/  ULEA UR8, UR6, UR4, 0x3 ;  /* 0x0000000406087291 */ /* 0x000fe2000f8e18ff */
[----:B------:R-:W-:-:S08]  /*1a40*/  UMOV UR24, URZ ;  /* 0x000000ff00187c82 */ /* 0x000fd00008000000 */
[----:B------:R1:W2:Y:S01]  /*1a50*/  SYNCS.PHASECHK.TRANS64.TRYWAIT P0, [UR8+0x110], R2 ;  /* 0x00011002ff0075a7 */ /* 0x0002a20008001108 */
[----:B------:R-:W-:Y:S02]  /*1a60*/  USHF.L.U32 UR35, UR35, 0x7, URZ ;  /* 0x0000000723237899 */ /* 0x000fe400080006ff */
[----:B------:R-:W-:Y:S01]  /*1a70*/  USHF.L.U32 UR11, UR11, 0x6, URZ ;  /* 0x000000060b0b7899 */ /* 0x000fe200080006ff */
[----:B------:R-:W-:Y:S11]  /*1a80*/  BRA.U !UP0, `(.L_x_21) ;  /* 0x0000000108a87547 */ /* 0x000ff6000b800000 */
[----:B------:R-:W-:Y:S01]  /*1a90*/  UMOV UR16, URZ ;  /* 0x000000ff00107c82 */ /* 0x000fe20008000000 */
[----:B------:R-:W-:-:S05]  /*1aa0*/  UMOV UR17, UR6 ;  /* 0x0000000600117c82 */ /* 0x000fca0008000000 */
.L_x_26:
[----:B-1----:R-:W-:Y:S01]  /*1ab0*/  ULEA UR33, UR17, UR4, 0x3 ;  /* 0x0000000411217291 */ /* 0x002fe2000f8e18ff */
[----:B--2---:R-:W-:Y:S01]  /*1ac0*/  @!P5 MOV R3, 0x1800 ;  /* 0x000018000003d802 */ /* 0x004fe20000000f00 */
[----:B--2---:R-:W-:Y:S10]  /*1ad0*/  @P0 BRA `(.L_x_22) ;  /* 0x00000000000c0947 */ /* 0x004ff40003800000 */
[----:B------:R-:W-:-:S04]  /*1ae0*/  SHF.L.U32 R5, R15, 0x1f, RZ ;  /* 0x0000001f0f057819 */ /* 0x000fc800000006ff */
[----:B------:R-:W2:Y:S02]  /*1af0*/  SYNCS.PHASECHK.TRANS64.TRYWAIT P0, [UR33+0x110], R5 ;  /* 0x00011005ff0075a7 */ /* 0x000ea40008001121 */
[----:B--2---:R-:W-:Y:S05]  /*1b00*/  @!P0 BRA `(.L_x_23) ;  /* 0x0000006000808947 */ /* 0x004fea0003800000 */
.L_x_22:
[----:B------:R2:W-:Y:S01]  /*1b10*/  @!P5 SYNCS.ARRIVE.TRANS64 RZ, [UR33], R3 ;  /* 0x00000003ffffd9a7 */ /* 0x0005e20008000021 */
[----:B------:R-:W-:Y:S04]  /*1b20*/  BSSY.RECONVERGENT B0, `(.L_x_24) ;  /* 0x0000003000007945 */ /* 0x000fe80003800200 */
[----:B------:R-:W-:Y:S05]  /*1b30*/  @P4 BRA `(.L_x_25) ;  /* 0x0000000000044947 */ /* 0x000fea0003800000 */
[----:B------:R-:W-:Y:S05]  /*1b40*/  BPT.TRAP 0x1 ;  /* 0x000000040000795c */ /* 0x000fea0000300000 */
.L_x_25:
[----:B------:R-:W-:Y:S05]  /*1b50*/  BSYNC.RECONVERGENT B0 ;  /* 0x0000000000007941 */ /* 0x000fea0003800200 */
.L_x_24:
[----:B------:R-:W-:Y:S02]  /*1b60*/  UIADD3 UR6, UPT, UPT, UR17, 0x1, URZ ;  /* 0x0000000111067890 */ /* 0x000fe4000fffe0ff */
[----:B------:R-:W-:Y:S02]  /*1b70*/  ULEA UR32, UR17, UR4, 0xc ;  /* 0x0000000411207291 */ /* 0x000fe4000f8e60ff */
[----:B------:R-:W-:Y:S02]  /*1b80*/  UISETP.NE.AND UP0, UPT, UR6, 0x22, UPT ;  /* 0x000000220600788c */ /* 0x000fe4000bf05270 */
[----:B------:R-:W-:Y:S02]  /*1b90*/  UIADD3 UR26, UP1, UPT, UR22, 0x80, URZ ;  /* 0x00000080161a7890 */ /* 0x000fe4000ff3e0ff */
[----:B------:R-:W-:Y:S02]  /*1ba0*/  USEL UR9, URZ, 0x1, UP0 ;  /* 0x00000001ff097887 */ /* 0x000fe40008000000 */
[----:B------:R-:W-:-:S02]  /*1bb0*/  USEL UR6, UR6, URZ, UP0 ;  /* 0x000000ff06067287 */ /* 0x000fc40008000000 */
[----:B------:R-:W-:Y:S02]  /*1bc0*/  UIADD3 UR20, UP0, UPT, UR22, 0x180, URZ ;  /* 0x0000018016147890 */ /* 0x000fe4000ff1e0ff */
[----:B------:R-:W-:Y:S01]  /*1bd0*/  ULEA UR8, UR6, UR4, 0x3 ;  /* 0x0000000406087291 */ /* 0x000fe2000f8e18ff */
[----:B------:R-:W-:Y:S01]  /*1be0*/  LOP3.LUT R15, R15, UR9, RZ, 0x3c, !PT ;  /* 0x000000090f0f7c12 */ /* 0x000fe2000f8e3cff */
[----:B------:R-:W-:Y:S02]  /*1bf0*/  USHF.L.U32 UR34, UR16, 0x5, URZ ;  /* 0x0000000510227899 */ /* 0x000fe400080006ff */
[----:B------:R-:W-:Y:S01]  /*1c00*/  UIADD3.X UR27, UPT, UPT, URZ, UR23, URZ, UP1, !UPT ;  /* 0x00000017ff1b7290 */ /* 0x000fe20008ffe4ff */
[----:B-1----:R-:W-:Y:S01]  /*1c10*/  SHF.L.U32 R2, R15, 0x1f, RZ ;  /* 0x0000001f0f027819 */ /* 0x002fe200000006ff */
[----:B------:R-:W-:Y:S02]  /*1c20*/  UIADD3 UR32, UPT, UPT, UR32, 0x4600, URZ ;  /* 0x0000460020207890 */ /* 0x000fe4000fffe0ff */
[----:B------:R-:W-:Y:S01]  /*1c30*/  UIADD3.X UR21, UPT, UPT, URZ, UR23, URZ, UP0, !UPT ;  /* 0x00000017ff157290 */ /* 0x000fe200087fe4ff */
[----:B------:R1:W1:Y:S01]  /*1c40*/  SYNCS.PHASECHK.TRANS64.TRYWAIT P0, [UR8+0x110], R2 ;  /* 0x00011002ff0075a7 */ /* 0x0002620008001108 */
[----:B------:R-:W-:Y:S01]  /*1c50*/  ULEA UR8, UR17, UR4, 0xb ;  /* 0x0000000411087291 */ /* 0x000fe2000f8e58ff */
[----:B------:R-:W-:Y:S01]  /*1c60*/  UMOV UR18, 0x0 ;  /* 0x0000000000127882 */ /* 0x000fe20000000000 */
[----:B------:R-:W-:-:S02]  /*1c70*/  UMOV UR19, 0x10000000 ;  /* 0x1000000000137882 */ /* 0x000fc40000000000 */
[----:B------:R-:W-:Y:S01]  /*1c80*/  UIADD3 UR8, UPT, UPT, UR8, 0x26600, URZ ;  /* 0x0002660008087890 */ /* 0x000fe2000fffe0ff */
[----:B------:R1:W-:Y:S01]  /*1c90*/  UTMALDG.3D [UR32], [UR26], desc[UR18] ;  /* 0x000012201a0075b4 */ /* 0x0003e20008011000 */
[----:B------:R-:W-:Y:S01]  /*1ca0*/  UMOV UR12, UR36 ;  /* 0x00000024000c7c82 */ /* 0x000fe20008000000 */
[----:B------:R-:W-:Y:S01]  /*1cb0*/  UMOV UR9, UR33 ;  /* 0x0000002100097c82 */ /* 0x000fe20008000000 */
[----:B------:R-:W-:Y:S01]  /*1cc0*/  UMOV UR10, UR34 ;  /* 0x00000022000a7c82 */ /* 0x000fe20008000000 */
[----:B------:R-:W-:Y:S01]  /*1cd0*/  UIADD3 UR16, UPT, UPT, UR16, 0x1, URZ ;  /* 0x0000000110107890 */ /* 0x000fe2000fffe0ff */
[----:B------:R-:W-:Y:S01]  /*1ce0*/  UMOV UR24, UR5 ;  /* 0x0000000500187c82 */ /* 0x000fe20008000000 */
[----:B------:R-:W-:Y:S02]  /*1cf0*/  UMOV UR17, UR6 ;  /* 0x0000000600117c82 */ /* 0x000fe40008000000 */
[----:B------:R1:W-:Y:S01]  /*1d00*/  UTMALDG.3D [UR8], [UR20], desc[UR18] ;  /* 0x00001208140075b4 */ /* 0x0003e20008011000 */
[----:B------:R-:W-:-:S09]  /*1d10*/  UISETP.NE.AND UP0, UPT, UR16, UR5, UPT ;  /* 0x000000051000728c */ /* 0x000fd2000bf05270 */
[----:B------:R-:W-:Y:S05]  /*1d20*/  BRA.U UP0, `(.L_x_26) ;  /* 0xfffffffd00607547 */ /* 0x000fea000b83ffff */
.L_x_21:
[----:B-1----:R-:W-:Y:S01]  /*1d30*/  ULEA UR8, UR6, UR4, 0x3 ;  /* 0x0000000406087291 */ /* 0x002fe2000f8e18ff */
[----:B------:R-:W-:Y:S01]  /*1d40*/  SHF.L.U32 R2, R15, 0x1f, RZ ;  /* 0x0000001f0f027819 */ /* 0x000fe200000006ff */
[----:B------:R-:W-:Y:S01]  /*1d50*/  @!P1 SYNCS.ARRIVE.TRANS64.A1T0 RZ, [UR4+0x238], RZ ;  /* 0x000238ffffff99a7 */ /* 0x000fe20008100004 */
[----:B------:R-:W-:-:S06]  /*1d60*/  UISETP.GT.AND UP0, UPT, UR15, UR14, UPT ;  /* 0x0000000e0f00728c */ /* 0x000fcc000bf04270 */
[----:B--2---:R1:W2:Y:S03]  /*1d70*/  SYNCS.PHASECHK.TRANS64.TRYWAIT P0, [UR8+0x110], R2 ;  /* 0x00011002ff0075a7 */ /* 0x0042a60008001108 */
[----:B------:R-:W-:Y:S05]  /*1d80*/  BRA.U !UP0, `(.L_x_27) ;  /* 0x0000000108ac7547 */ /* 0x000fea000b800000 */
[----:B------:R-:W-:Y:S01]  /*1d90*/  UIADD3 UR21, UPT, UPT, UR7, UR24, URZ ;  /* 0x0000001807157290 */ /* 0x000fe2000fffe0ff */
[----:B------:R-:W-:-:S11]  /*1da0*/  UMOV UR25, UR6 ;  /* 0x0000000600197c82 */ /* 0x000fd60008000000 */
.L_x_32:
[----:B-1----:R-:W-:Y:S01]  /*1db0*/  ULEA UR17, UR25, UR4, 0x3 ;  /* 0x0000000419117291 */ /* 0x002fe2000f8e18ff */
[----:B--2---:R-:W-:Y:S01]  /*1dc0*/  @!P5 MOV R3, 0x1800 ;  /* 0x000018000003d802 */ /* 0x004fe20000000f00 */
[----:B--2---:R-:W-:Y:S10]  /*1dd0*/  @P0 BRA `(.L_x_28) ;  /* 0x00000000000c0947 */ /* 0x004ff40003800000 */
[----:B------:R-:W-:-:S04]  /*1de0*/  SHF.L.U32 R5, R15, 0x1f, RZ ;  /* 0x0000001f0f057819 */ /* 0x000fc800000006ff */
[----:B------:R-:W2:Y:S02]  /*1df0*/  SYNCS.PHASECHK.TRANS64.TRYWAIT P0, [UR17+0x110], R5 ;  /* 0x00011005ff0075a7 */ /* 0x000ea40008001111 */
[----:B--2---:R-:W-:Y:S05]  /*1e00*/  @!P0 BRA `(.L_x_29) ;  /* 0x0000005c00d88947 */ /* 0x004fea0003800000 */
.L_x_28:
[----:B------:R2:W-:Y:S01]  /*1e10*/  @!P5 SYNCS.ARRIVE.TRANS64 RZ, [UR17], R3 ;  /* 0x00000003ffffd9a7 */ /* 0x0005e20008000011 */
[----:B------:R-:W-:Y:S04]  /*1e20*/  BSSY.RECONVERGENT B0, `(.L_x_30) ;  /* 0x0000003000007945 */ /* 0x000fe80003800200 */
[----:B------:R-:W-:Y:S05]  /*1e30*/  @P4 BRA `(.L_x_31) ;  /* 0x0000000000044947 */ /* 0x000fea0003800000 */
[----:B------:R-:W-:Y:S05]  /*1e40*/  BPT.TRAP 0x1 ;  /* 0x000000040000795c */ /* 0x000fea0000300000 */
.L_x_31:
[----:B------:R-:W-:Y:S05]  /*1e50*/  BSYNC.RECONVERGENT B0 ;  /* 0x0000000000007941 */ /* 0x000fea0003800200 */
.L_x_30:
        /* <DEDUP_REMOVED lines=10> */
[----:B------:R-:W-:Y:S01]  /*1f00*/  UIADD3 UR16, UPT, UPT, UR16, 0x4600, URZ ;  /* 0x0000460010107890 */ /* 0x000fe2000fffe0ff */
[----:B-1----:R-:W-:Y:S01]  /*1f10*/  SHF.L.U32 R2, R15, 0x1f, RZ ;  /* 0x0000001f0f027819 */ /* 0x002fe200000006ff */
[----:B------:R-:W-:Y:S02]  /*1f20*/  UIADD3.X UR31, UPT, UPT, URZ, UR23, URZ, UP1, !UPT ;  /* 0x00000017ff1f7290 */ /* 0x000fe40008ffe4ff */
[----:B------:R-:W-:Y:S01]  /*1f30*/  UIADD3.X UR29, UPT, UPT, URZ, UR23, URZ, UP0, !UPT ;  /* 0x00000017ff1d7290 */ /* 0x000fe200087fe4ff */
[----:B------:R1:W1:Y:S01]  /*1f40*/  SYNCS.PHASECHK.TRANS64.TRYWAIT P0, [UR8+0x110], R2 ;  /* 0x00011002ff0075a7 */ /* 0x0002620008001108 */
[----:B------:R-:W-:Y:S01]  /*1f50*/  ULEA UR8, UR25, UR4, 0xb ;  /* 0x0000000419087291 */ /* 0x000fe2000f8e58ff */
[----:B------:R-:W-:Y:S01]  /*1f60*/  UMOV UR26, 0x0 ;  /* 0x00000000001a7882 */ /* 0x000fe20000000000 */
[----:B------:R-:W-:-:S02]  /*1f70*/  UMOV UR27, 0x10000000 ;  /* 0x10000000001b7882 */ /* 0x000fc40000000000 */
[----:B------:R-:W-:Y:S01]  /*1f80*/  UIADD3 UR8, UPT, UPT, UR8, 0x26600, URZ ;  /* 0x0002660008087890 */ /* 0x000fe2000fffe0ff */
[----:B------:R-:W-:Y:S01]  /*1f90*/  UMOV UR19, UR35 ;  /* 0x0000002300137c82 */ /* 0x000fe20008000000 */
[----:B------:R-:W-:Y:S01]  /*1fa0*/  UMOV UR20, UR36 ;  /* 0x0000002400147c82 */ /* 0x000fe20008000000 */
[----:B------:R-:W-:Y:S01]  /*1fb0*/  UMOV UR12, UR36 ;  /* 0x00000024000c7c82 */ /* 0x000fe20008000000 */
[----:B------:R-:W-:Y:S01]  /*1fc0*/  UMOV UR9, UR17 ;  /* 0x0000001100097c82 */ /* 0x000fe20008000000 */
[----:B------:R-:W-:Y:S01]  /*1fd0*/  UMOV UR10, UR18 ;  /* 0x00000012000a7c82 */ /* 0x000fe20008000000 */
[----:B------:R1:W-:Y:S01]  /*1fe0*/  UTMALDG.3D [UR16], [UR30], desc[UR26] ;  /* 0x00001a101e0075b4 */ /* 0x0003e20008011000 */
[----:B------:R-:W-:Y:S01]  /*1ff0*/  UIADD3 UR24, UPT, UPT, UR24, 0x1, URZ ;  /* 0x0000000118187890 */ /* 0x000fe2000fffe0ff */
[----:B------:R-:W-:-:S03]  /*2000*/  UMOV UR25, UR6 ;  /* 0x0000000600197c82 */ /* 0x000fc60008000000 */
[----:B------:R-:W-:Y:S01]  /*2010*/  UISETP.NE.AND UP0, UPT, UR24, UR21, UPT ;  /* 0x000000151800728c */ /* 0x000fe2000bf05270 */
[----:B------:R1:W-:Y:S08]  /*2020*/  UTMALDG.3D [UR8], [UR28], desc[UR26] ;  /* 0x00001a081c0075b4 */ /* 0x0003f00008011000 */
[----:B------:R-:W-:Y:S05]  /*2030*/  BRA.U UP0, `(.L_x_32) ;  /* 0xfffffffd005c7547 */ /* 0x000fea000b83ffff */
.L_x_27:
[C---:B-1----:R-:W-:Y:S01]  /*2040*/  LEA R2, R14.reuse, UR4, 0x3 ;  /* 0x000000040e027c11 */ /* 0x042fe2000f8e18ff */
[----:B------:R-:W-:Y:S01]  /*2050*/  NOP ;  /* 0x0000000000007918 */ /* 0x000fe20000000000 */
[----:B--2---:R-:W-:Y:S02]  /*2060*/  SHF.L.U32 R3, R13, 0x1f, RZ ;  /* 0x0000001f0d037819 */ /* 0x004fe400000006ff */
[----:B------:R-:W-:Y:S02]  /*2070*/  LEA R4, R14, UR4, 0x4 ;  /* 0x000000040e047c11 */ /* 0x000fe4000f8e20ff */
[----:B------:R-:W1:Y:S02]  /*2080*/  SYNCS.PHASECHK.TRANS64.TRYWAIT P0, [R2+URZ+0x240], R3 ;  /* 0x00024003020075a7 */ /* 0x000e6400080011ff */
[----:B-1----:R-:W-:Y:S05]  /*2090*/  @!P0 BRA `(.L_x_33) ;  /* 0x0000005c004c8947 */ /* 0x002fea0003800000 */
.L_x_129:
[----:B------:R-:W2:Y:S01]  /*20a0*/  LDS.128 R4, [R4+0x2d0] ;  /* 0x0002d00004047984 */ /* 0x000ea20000000c00 */
[----:B---3--:R-:W-:Y:S01]  /*20b0*/  ISETP.GE.AND P0, PT, R72, 0x1, PT ;  /* 0x000000014800780c */ /* 0x008fe20003f06270 */
[----:B-1----:R-:W-:Y:S01]  /*20c0*/  VIADD R2, R2, 0x250 ;  /* 0x0000025002027836 */ /* 0x002fe20000000000 */
[----:B------:R-:W-:Y:S01]  /*20d0*/  @!PT LDS RZ, [RZ] ;  /* 0x00000000fffff984 */ /* 0x000fe20000000800 */
[----:B------:R-:W-:Y:S01]  /*20e0*/  @!PT LDS RZ, [RZ] ;  /* 0x00000000fffff984 */ /* 0x000fe20000000800 */
[----:B------:R-:W-:Y:S01]  /*20f0*/  @!PT LDS RZ, [RZ] ;  /* 0x00000000fffff984 */ /* 0x000fe20000000800 */
[----:B------:R-:W-:Y:S01]  /*2100*/  @!PT LDS RZ, [RZ] ;  /* 0x00000000fffff984 */ /* 0x000fe20000000800 */
[----:B------:R1:W-:Y:S06]  /*2110*/  MEMBAR.ALL.CTA ;  /* 0x0000000000007992 */ /* 0x0003ec0000008000 */
[----:B-1----:R-:W1:Y:S01]  /*2120*/  FENCE.VIEW.ASYNC.S ;  /* 0x00000000000073c6 */ /* 0x002e620000000000 */
[----:B------:R-:W-:-:S04]  /*2130*/  PRMT R2, RZ, 0x654, R2 ;  /* 0x00000654ff027816 */ /* 0x000fc80000000002 */
[----:B-1----:R1:W-:Y:S01]  /*2140*/  SYNCS.ARRIVE.TRANS64.RED.A1T0 RZ, [R2+URZ], RZ ;  /* 0x000000ff02ff79a7 */ /* 0x0023e200081004ff */
[----:B--2---:R-:W-:-:S13]  /*2150*/  LOP3.LUT P2, RZ, R6, 0x1, RZ, 0xc0, !PT ;  /* 0x0000000106ff7812 */ /* 0x004fda000784c0ff */
[----:B------:R-:W-:Y:S01]  /*2160*/  @P2 SHF.R.U32.HI R3, RZ, 0x10, R5 ;  /* 0x00000010ff032819 */ /* 0x000fe20000011605 */
[----:B------:R-:W-:Y:S01]  /*2170*/  VOTEU.ANY UP0, P2 ;  /* 0x0000000000ff7886 */ /* 0x000fe20001000100 */
[----:B------:R-:W-:Y:S02]  /*2180*/  @P2 MOV R11, R4 ;  /* 0x00000004000b2202 */ /* 0x000fe40000000f00 */
[----:B------:R-:W-:Y:S02]  /*2190*/  @P2 R2UR.BROADCAST UR8, R3 ;  /* 0x00000000030822ca */ /* 0x000fe400008e0000 */
[----:B------:R-:W-:-:S11]  /*21a0*/  @P2 LOP3.LUT R8, R5, 0xffff, RZ, 0xc0, !PT ;  /* 0x0000ffff05082812 */ /* 0x000fd600078ec0ff */
[----:B------:R-:W-:Y:S01]  /*21b0*/  @UP0 UMOV UR36, UR8 ;  /* 0x0000000800240c82 */ /* 0x000fe20008000000 */
[----:B-1----:R-:W-:Y:S05]  /*21c0*/  @!P0 BRA `(.L_x_34) ;  /* 0x0000000000b88947 */ /* 0x002fea0003800000 */
[----:B------:R-:W4:Y:S01]  /*21d0*/  LDC.64 R4, c[0x0][0xb18] ;  /* 0x0002c600ff047b82 */ /* 0x000f220000000a00 */
[----:B------:R-:W-:-:S07]  /*21e0*/  ISETP.NE.AND P3, PT, R72, 0x1, PT ;  /* 0x000000014800780c */ /* 0x000fce0003f65270 */
[----:B------:R-:W1:Y:S08]  /*21f0*/  LDC.64 R6, c[0x0][0xb10] ;  /* 0x0002c400ff067b82 */ /* 0x000e700000000a00 */
[----:B------:R-:W2:Y:S08]  /*2200*/  LDC R16, c[0x0][0xb20] ;  /* 0x0002c800ff107b82 */ /* 0x000eb00000000800 */
[----:B------:R-:W3:Y:S01]  /*2210*/  LDC R18, c[0x0][0xb0c] ;  /* 0x0002c300ff127b82 */ /* 0x000ee20000000800 */
[----:B----4-:R-:W-:Y:S01]  /*2220*/  IMAD.HI.U32 R17, R0, R5, RZ ;  /* 0x0000000500117227 */ /* 0x010fe200078e00ff */
[----:B------:R-:W-:-:S03]  /*2230*/  ISETP.NE.AND P0, PT, R4, 0x1, PT ;  /* 0x000000010400780c */ /* 0x000fc60003f05270 */
[----:B------:R-:W-:-:S03]  /*2240*/  IMAD.HI.U32 R5, R8, R5, RZ ;  /* 0x0000000508057227 */ /* 0x000fc600078e00ff */
[----:B------:R-:W4:Y:S01]  /*2250*/  LDC.64 R2, c[0x0][0xb28] ;  /* 0x0002ca00ff027b82 */ /* 0x000f220000000a00 */
[----:B-1----:R-:W-:-:S04]  /*2260*/  IMAD.HI.U32 R20, R9, R6, RZ ;  /* 0x0000000609147227 */ /* 0x002fc800078e00ff */
[----:B------:R-:W-:Y:S01]  /*2270*/  IMAD.HI.U32 R22, R11, R6, RZ ;  /* 0x000000060b167227 */ /* 0x000fe200078e00ff */
[----:B------:R-:W-:Y:S02]  /*2280*/  SHF.R.U32.HI R20, RZ, R7, R20 ;  /* 0x00000007ff147219 */ /* 0x000fe40000011614 */
[-C--:B--2---:R-:W-:Y:S02]  /*2290*/  SHF.R.U32.HI R17, RZ, R16.reuse, R17 ;  /* 0x00000010ff117219 */ /* 0x084fe40000011611 */
[----:B------:R-:W-:Y:S02]  /*22a0*/  SHF.R.U32.HI R5, RZ, R16, R5 ;  /* 0x00000010ff057219 */ /* 0x000fe40000011605 */
[----:B------:R-:W-:Y:S02]  /*22b0*/  SEL R17, R0, R17, !P0 ;  /* 0x0000001100117207 */ /* 0x000fe40004000000 */
[----:B------:R-:W-:Y:S02]  /*22c0*/  SHF.R.U32.HI R22, RZ, R7, R22 ;  /* 0x00000007ff167219 */ /* 0x000fe40000011616 */
[----:B---3--:R-:W-:-:S02]  /*22d0*/  ISETP.NE.AND P1, PT, R18, 0x1, PT ;  /* 0x000000011200780c */ /* 0x008fc40003f25270 */
[----:B------:R-:W-:Y:S02]  /*22e0*/  SEL R5, R8, R5, !P0 ;  /* 0x0000000508057207 */ /* 0x000fe40004000000 */
[----:B------:R-:W-:Y:S02]  /*22f0*/  SEL R19, R9, R20, !P1 ;  /* 0x0000001409137207 */ /* 0x000fe40004800000 */
[----:B------:R-:W-:Y:S01]  /*2300*/  SEL R7, R11, R22, !P1 ;  /* 0x000000160b077207 */ /* 0x000fe20004800000 */
[----:B----4-:R-:W-:-:S04]  /*2310*/  IMAD.HI.U32 R20, R17, R2, RZ ;  /* 0x0000000211147227 */ /* 0x010fc800078e00ff */
[----:B------:R-:W-:Y:S01]  /*2320*/  IMAD.HI.U32 R6, R19, R2, RZ ;  /* 0x0000000213067227 */ /* 0x000fe200078e00ff */
[----:B------:R-:W-:-:S04]  /*2330*/  @P3 SHF.R.U32.HI R17, RZ, R3, R20 ;  /* 0x00000003ff113219 */ /* 0x000fc80000011614 */
[----:B------:R-:W-:Y:S01]  /*2340*/  @P3 SHF.R.U32.HI R19, RZ, R3, R6 ;  /* 0x00000003ff133219 */ /* 0x000fe20000011606 */
[----:B------:R-:W-:-:S04]  /*2350*/  IMAD R17, R72, R17, RZ ;  /* 0x0000001148117224 */ /* 0x000fc800078e02ff */
[----:B------:R-:W-:Y:S01]  /*2360*/  IMAD R6, R72, R19, RZ ;  /* 0x0000001348067224 */ /* 0x000fe200078e02ff */
[C---:B------:R-:W-:Y:S02]  /*2370*/  ISETP.GE.AND P0, PT, R5.reuse, R17, PT ;  /* 0x000000110500720c */ /* 0x040fe40003f06270 */
[----:B------:R-:W-:Y:S02]  /*2380*/  IADD3 R17, PT, PT, -R5, RZ, RZ ;  /* 0x000000ff05117210 */ /* 0x000fe40007ffe1ff */
[----:B------:R-:W-:Y:S01]  /*2390*/  ISETP.GE.OR P0, PT, R7, R6, P0 ;  /* 0x000000060700720c */ /* 0x000fe20000706670 */
[----:B------:R-:W-:-:S04]  /*23a0*/  IMAD.HI.U32 R6, R5, R2, RZ ;  /* 0x0000000205067227 */ /* 0x000fc800078e00ff */
[----:B------:R-:W-:Y:S01]  /*23b0*/  IMAD R8, R4, R17, R8 ;  /* 0x0000001104087224 */ /* 0x000fe200078e0208 */
[----:B------:R-:W-:-:S04]  /*23c0*/  SHF.R.U32.HI R6, RZ, R3, R6 ;  /* 0x00000003ff067219 */ /* 0x000fc80000011606 */
[----:B------:R-:W-:-:S03]  /*23d0*/  SEL R6, R5, R6, !P3 ;  /* 0x0000000605067207 */ /* 0x000fc60005800000 */
[----:B------:R-:W-:-:S04]  /*23e0*/  @!P0 IMAD.HI.U32 R16, R7, R2, RZ ;  /* 0x0000000207108227 */ /* 0x000fc800078e00ff */
[----:B------:R-:W-:Y:S01]  /*23f0*/  IMAD.MOV R2, RZ, RZ, -R6 ;  /* 0x000000ffff027224 */ /* 0x000fe200078e0a06 */
[----:B------:R-:W-:-:S03]  /*2400*/  @!P0 SHF.R.U32.HI R16, RZ, R3, R16 ;  /* 0x00000003ff108219 */ /* 0x000fc60000011610 */
[----:B------:R-:W-:Y:S01]  /*2410*/  IMAD R2, R72, R2, R5 ;  /* 0x0000000248027224 */ /* 0x000fe200078e0205 */
[----:B------:R-:W-:-:S05]  /*2420*/  @!P0 SEL R3, R7, R16, !P3 ;  /* 0x0000001007038207 */ /* 0x000fca0005800000 */
[--C-:B------:R-:W-:Y:S02]  /*2430*/  @!P0 IMAD.IADD R6, R6, 0x1, -R3.reuse ;  /* 0x0000000106068824 */ /* 0x100fe400078e0a03 */
[----:B------:R-:W-:Y:S01]  /*2440*/  @!P0 IMAD R3, R2, R19, R3 ;  /* 0x0000001302038224 */ /* 0x000fe200078e0203 */
[----:B------:R-:W-:Y:S01]  /*2450*/  IADD3 R2, PT, PT, -R7, RZ, RZ ;  /* 0x000000ff07027210 */ /* 0x000fe20007ffe1ff */
[----:B------:R-:W-:Y:S02]  /*2460*/  @!P0 IMAD R5, R72, R6, R7 ;  /* 0x0000000648058224 */ /* 0x000fe400078e0207 */
[----:B------:R-:W-:Y:S02]  /*2470*/  @!P0 IMAD.MOV.U32 R7, RZ, RZ, R3 ;  /* 0x000000ffff078224 */ /* 0x000fe400078e0003 */
[----:B------:R-:W-:Y:S02]  /*2480*/  IMAD R2, R18, R2, R11 ;  /* 0x0000000212027224 */ /* 0x000fe400078e020b */
[----:B------:R-:W-:-:S02]  /*2490*/  IMAD R8, R5, R4, R8 ;  /* 0x0000000405087224 */ /* 0x000fc400078e0208 */
[----:B------:R-:W-:Y:S02]  /*24a0*/  IMAD R11, R7, R18, R2 ;  /* 0x00000012070b7224 */ /* 0x000fe400078e0202 */
.L_x_34:
[----:B------:R-:W1:Y:S02]  /*24b0*/  LDCU UR8, c[0x0][0xb30] ;  /* 0x00016600ff0877ac */ /* 0x000e640008000800 */
[----:B-1----:R-:W-:-:S09]  /*24c0*/  UISETP.NE.AND UP0, UPT, UR8, 0x1, UPT ;  /* 0x000000010800788c */ /* 0x002fd2000bf05270 */
[----:B------:R-:W-:Y:S05]  /*24d0*/  BRA.U UP0, `(.L_x_35) ;  /* 0x0000000100407547 */ /* 0x000fea000b800000 */
[----:B------:R-:W1:Y:S08]  /*24e0*/  LDC.64 R4, c[0x0][0xb10] ;  /* 0x0002c400ff047b82 */ /* 0x000e700000000a00 */
[----:B------:R-:W2:Y:S08]  /*24f0*/  LDC.64 R2, c[0x0][0xb18] ;  /* 0x0002c600ff027b82 */ /* 0x000eb00000000a00 */
[----:B------:R-:W3:Y:S08]  /*2500*/  LDC R6, c[0x0][0xb20] ;  /* 0x0002c800ff067b82 */ /* 0x000ef00000000800 */
[----:B------:R-:W4:Y:S01]  /*2510*/  LDC R16, c[0x0][0xb0c] ;  /* 0x0002c300ff107b82 */ /* 0x000f220000000800 */
[----:B-1----:R-:W-:-:S05]  /*2520*/  IMAD.HI.U32 R4, R11, R4, RZ ;  /* 0x000000040b047227 */ /* 0x002fca00078e00ff */
[----:B------:R-:W-:Y:S01]  /*2530*/  SHF.R.U32.HI R4, RZ, R5, R4 ;  /* 0x00000005ff047219 */ /* 0x000fe20000011604 */
[----:B--2---:R-:W-:Y:S01]  /*2540*/  IMAD.HI.U32 R3, R8, R3, RZ ;  /* 0x0000000308037227 */ /* 0x004fe200078e00ff */
[----:B------:R-:W-:-:S04]  /*2550*/  ISETP.NE.AND P0, PT, R2, 0x1, PT ;  /* 0x000000010200780c */ /* 0x000fc80003f05270 */
[----:B---3--:R-:W-:-:S04]  /*2560*/  SHF.R.U32.HI R3, RZ, R6, R3 ;  /* 0x00000006ff037219 */ /* 0x008fc80000011603 */
[----:B------:R-:W-:Y:S02]  /*2570*/  SEL R3, R8, R3, !P0 ;  /* 0x0000000308037207 */ /* 0x000fe40004000000 */
[----:B----4-:R-:W-:-:S04]  /*2580*/  ISETP.NE.AND P1, PT, R16, 0x1, PT ;  /* 0x000000011000780c */ /* 0x010fc80003f25270 */
[----:B------:R-:W-:-:S05]  /*2590*/  SEL R4, R11, R4, !P1 ;  /* 0x000000040b047207 */ /* 0x000fca0004800000 */
[----:B------:R-:W-:Y:S02]  /*25a0*/  IMAD.IADD R5, R3, 0x1, -R4 ;  /* 0x0000000103057824 */ /* 0x000fe400078e0a04 */
[----:B------:R-:W-:Y:S02]  /*25b0*/  IMAD.IADD R3, R4, 0x1, -R3 ;  /* 0x0000000104037824 */ /* 0x000fe400078e0a03 */
[----:B------:R-:W-:Y:S02]  /*25c0*/  IMAD R11, R5, R16, R11 ;  /* 0x00000010050b7224 */ /* 0x000fe400078e020b */
[----:B------:R-:W-:-:S07]  /*25d0*/  IMAD R8, R3, R2, R8 ;  /* 0x0000000203087224 */ /* 0x000fce00078e0208 */
.L_x_35:
[----:B------:R-:W-:Y:S01]  /*25e0*/  VIADD R14, R14, 0x1 ;  /* 0x000000010e0e7836 */ /* 0x000fe20000000000 */
[----:B------:R-:W-:Y:S01]  /*25f0*/  PLOP3.LUT P1, PT, PT, PT, PT, 0x80, 0x8 ;  /* 0x000000000008781c */ /* 0x000fe20003f2f070 */
[----:B------:R-:W-:Y:S02]  /*2600*/  IMAD.IADD R165, R11, 0x1, R154 ;  /* 0x000000010ba57824 */ /* 0x000fe400078e029a */
[----:B------:R-:W-:Y:S01]  /*2610*/  IMAD.IADD R155, R8, 0x1, R143 ;  /* 0x00000001089b7824 */ /* 0x000fe200078e028f */
[----:B------:R-:W-:-:S04]  /*2620*/  ISETP.NE.AND P0, PT, R14, 0x2, PT ;  /* 0x000000020e00780c */ /* 0x000fc80003f05270 */
[----:B------:R-:W-:Y:S02]  /*2630*/  SEL R2, RZ, 0x1, P0 ;  /* 0x00000001ff027807 */ /* 0x000fe40000000000 */
[----:B------:R-:W-:Y:S02]  /*2640*/  SEL R14, R14, RZ, P0 ;  /* 0x000000ff0e0e7207 */ /* 0x000fe40000000000 */
[----:B------:R-:W-:Y:S01]  /*2650*/  LOP3.LUT R13, R13, R2, RZ, 0x3c, !PT ;  /* 0x000000020d0d7212 */ /* 0x000fe200078e3cff */
[----:B------:R-:W-:Y:S06]  /*2660*/  @P2 BRA `(.L_x_36) ;  /* 0xfffffff000982947 */ /* 0x000fec000383ffff */
[----:B------:R-:W-:Y:S01]  /*2670*/  UIADD3 UR4, UPT, UPT, UR4, 0x110, URZ ;  /* 0x0000011004047890 */ /* 0x000fe2000fffe0ff */
[----:B------:R-:W-:-:S03]  /*2680*/  SHF.L.U32 R3, R15, 0x1f, RZ ;  /* 0x0000001f0f037819 */ /* 0x000fc600000006ff */
[----:B------:R-:W-:-:S09]  /*2690*/  ULEA UR5, UR6, UR4, 0x3 ;  /* 0x0000000406057291 */ /* 0x000fd2000f8e18ff */
[----:B------:R-:W1:Y:S02]  /*26a0*/  SYNCS.PHASECHK.TRANS64.TRYWAIT P0, [UR5], R3 ;  /* 0x00000003ff0075a7 */ /* 0x000e640008001105 */
[----:B-1----:R-:W-:Y:S05]  /*26b0*/  @!P0 BRA `(.L_x_37) ;  /* 0x0000005400d88947 */ /* 0x002fea0003800000 */
.L_x_131:
[----:B------:R-:W-:-:S04]  /*26c0*/  UIADD3 UR6, UPT, UPT, UR6, 0x1, URZ ;  /* 0x0000000106067890 */ /* 0x000fc8000fffe0ff */
[----:B------:R-:W-:-:S04]  /*26d0*/  UISETP.NE.AND UP0, UPT, UR6, 0x22, UPT ;  /* 0x000000220600788c */ /* 0x000fc8000bf05270 */
[----:B------:R-:W-:Y:S02]  /*26e0*/  USEL UR7, URZ, 0x1, UP0 ;  /* 0x00000001ff077887 */ /* 0x000fe40008000000 */
[----:B------:R-:W-:-:S04]  /*26f0*/  USEL UR6, UR6, URZ, UP0 ;  /* 0x000000ff06067287 */ /* 0x000fc80008000000 */
[----:B------:R-:W-:Y:S01]  /*2700*/  ULEA UR5, UR6, UR4, 0x3 ;  /* 0x0000000406057291 */ /* 0x000fe2000f8e18ff */
[----:B------:R-:W-:-:S04]  /*2710*/  LOP3.LUT R2, R15, UR7, RZ, 0x3c, !PT ;  /* 0x000000070f027c12 */ /* 0x000fc8000f8e3cff */
[----:B-1----:R-:W-:-:S04]  /*2720*/  SHF.L.U32 R3, R2, 0x1f, RZ ;  /* 0x0000001f02037819 */ /* 0x002fc800000006ff */
[----:B------:R-:W1:Y:S02]  /*2730*/  SYNCS.PHASECHK.TRANS64.TRYWAIT P0, [UR5], R3 ;  /* 0x00000003ff0075a7 */ /* 0x000e640008001105 */
[----:B-1----:R-:W-:Y:S05]  /*2740*/  @!P0 BRA `(.L_x_38) ;  /* 0x0000005400cc8947 */ /* 0x002fea0003800000 */
.L_x_133:
        /* <DEDUP_REMOVED lines=9> */
.L_x_135:
        /* <DEDUP_REMOVED lines=9> */
.L_x_137:
        /* <DEDUP_REMOVED lines=9> */
.L_x_139:
        /* <DEDUP_REMOVED lines=9> */
.L_x_141:
        /* <DEDUP_REMOVED lines=9> */
.L_x_143:
        /* <DEDUP_REMOVED lines=9> */
.L_x_145:
        /* <DEDUP_REMOVED lines=9> */
.L_x_147:
        /* <DEDUP_REMOVED lines=9> */
.L_x_149:
        /* <DEDUP_REMOVED lines=9> */
.L_x_151:
        /* <DEDUP_REMOVED lines=9> */
.L_x_153:
        /* <DEDUP_REMOVED lines=9> */
.L_x_155:
        /* <DEDUP_REMOVED lines=9> */
.L_x_157:
        /* <DEDUP_REMOVED lines=9> */
.L_x_159:
        /* <DEDUP_REMOVED lines=9> */
.L_x_161:
        /* <DEDUP_REMOVED lines=9> */
.L_x_163:
        /* <DEDUP_REMOVED lines=9> */
.L_x_165:
        /* <DEDUP_REMOVED lines=9> */
.L_x_167:
        /* <DEDUP_REMOVED lines=9> */
.L_x_169:
        /* <DEDUP_REMOVED lines=9> */
.L_x_171:
        /* <DEDUP_REMOVED lines=9> */
.L_x_173:
        /* <DEDUP_REMOVED lines=9> */
.L_x_175:
        /* <DEDUP_REMOVED lines=9> */
.L_x_177:
        /* <DEDUP_REMOVED lines=9> */
.L_x_179:
        /* <DEDUP_REMOVED lines=9> */
.L_x_181:
        /* <DEDUP_REMOVED lines=9> */
.L_x_183:
        /* <DEDUP_REMOVED lines=9> */
.L_x_185:
        /* <DEDUP_REMOVED lines=9> */
.L_x_187:
        /* <DEDUP_REMOVED lines=9> */
.L_x_189:
        /* <DEDUP_REMOVED lines=9> */
.L_x_191:
        /* <DEDUP_REMOVED lines=9> */
.L_x_193:
        /* <DEDUP_REMOVED lines=9> */
.L_x_195:
[----:B------:R-:W-:-:S04]  /*38c0*/  UIADD3 UR6, UPT, UPT, UR6, 0x1, URZ ;  /* 0x0000000106067890 */ /* 0x000fc8000fffe0ff */
[----:B------:R-:W-:-:S04]  /*38d0*/  UISETP.NE.AND UP0, UPT, UR6, 0x22, UPT ;  /* 0x000000220600788c */ /* 0x000fc8000bf05270 */
[----:B------:R-:W-:Y:S02]  /*38e0*/  USEL UR5, URZ, 0x1, UP0 ;  /* 0x00000001ff057887 */ /* 0x000fe40008000000 */
[----:B------:R-:W-:-:S04]  /*38f0*/  USEL UR6, UR6, URZ, UP0 ;  /* 0x000000ff06067287 */ /* 0x000fc80008000000 */
[----:B------:R-:W-:Y:S01]  /*3900*/  ULEA UR6, UR6, UR4, 0x3 ;  /* 0x0000000406067291 */ /* 0x000fe2000f8e18ff */
[----:B-1----:R-:W-:-:S04]  /*3910*/  LOP3.LUT R3, R2, UR5, RZ, 0x3c, !PT ;  /* 0x0000000502037c12 */ /* 0x002fc8000f8e3cff */
[----:B------:R-:W-:Y:S01]  /*3920*/  SHF.L.U32 R3, R3, 0x1f, RZ ;  /* 0x0000001f03037819 */ /* 0x000fe200000006ff */
[----:B----4-:R-:W-:-:S07]  /*3930*/  IMAD.U32 R0, RZ, RZ, UR6 ;  /* 0x00000006ff007e24 */ /* 0x010fce000f8e00ff */
.L_x_70:
[----:B-1----:R1:W2:Y:S02]  /*3940*/  SYNCS.PHASECHK.TRANS64.TRYWAIT P0, [R0+URZ], R3 ;  /* 0x00000003000075a7 */ /* 0x0022a400080011ff */
[----:B--2---:R-:W-:Y:S05]  /*3950*/  @!P0 NANOSLEEP.SYNCS 0x989680 ;  /* 0x009896800000895d */ /* 0x004fea0003900000 */
[----:B------:R-:W2:Y:S02]  /*3960*/  @!P0 SYNCS.PHASECHK.TRANS64 P0, [R0+URZ], R3 ;  /* 0x00000003000085a7 */ /* 0x000ea400080010ff */
[----:B--2---:R-:W-:Y:S05]  /*3970*/  @P0 EXIT ;  /* 0x000000000000094d */ /* 0x004fea0003800000 */
[----:B------:R-:W-:Y:S05]  /*3980*/  BRA `(.L_x_70) ;  /* 0xfffffffc00ec7947 */ /* 0x000fea000383ffff */
.L_x_18:
[----:B------:R-:W-:-:S04]  /*3990*/  UISETP.NE.AND UP1, UPT, UR37, URZ, UPT ;  /* 0x000000ff2500728c */ /* 0x000fc8000bf25270 */
[----:B------:R-:W-:-:S09]  /*39a0*/  UISETP.NE.OR UP1, UPT, UR8, 0x1, UP1 ;  /* 0x000000010800788c */ /* 0x000fd20008f25670 */
[----:B------:R-:W-:Y:S05]  /*39b0*/  BRA.U UP1, `(.L_x_71) ;  /* 0x0000000501487547 */ /* 0x000fea000b800000 */
[----:B------:R-:W-:Y:S01]  /*39c0*/  ISETP.NE.AND P2, PT, R2, RZ, PT ;  /* 0x000000ff0200720c */ /* 0x000fe20003f45270 */
[----:B------:R-:W-:Y:S01]  /*39d0*/  IMAD.MOV.U32 R12, RZ, RZ, 0x1 ;  /* 0x00000001ff0c7424 */ /* 0x000fe200078e00ff */
[----:B------:R-:W-:Y:S02]  /*39e0*/  CS2R R10, SRZ ;  /* 0x00000000000a7805 */ /* 0x000fe4000001ff00 */
[----:B------:R-:W-:Y:S01]  /*39f0*/  CS2R R8, SRZ ;  /* 0x0000000000087805 */ /* 0x000fe2000001ff00 */
[----:B------:R-:W-:Y:S01]  /*3a00*/  UMOV UR4, 0x400 ;  /* 0x0000040000047882 */ /* 0x000fe20000000000 */
[----:B------:R-:W-:Y:S01]  /*3a10*/  UMOV UR6, URZ ;  /* 0x000000ff00067c82 */ /* 0x000fe20008000000 */
[----:B------:R-:W-:-:S12]  /*3a20*/  ULEA UR37, UR37, UR4, 0x18 ;  /* 0x0000000425257291 */ /* 0x000fd8000f8ec0ff */
.L_x_75:
[----:B------:R-:W-:Y:S02]  /*3a30*/  LEA R0, R8, UR37, 0x3 ;  /* 0x0000002508007c11 */ /* 0x000fe4000f8e18ff */
[----:B------:R-:W-:-:S03]  /*3a40*/  SHF.L.U32 R5, R9, 0x1f, RZ ;  /* 0x0000001f09057819 */ /* 0x000fc600000006ff */
[----:B------:R-:W-:Y:S01]  /*3a50*/  VIADD R4, R0, 0x2b0 ;  /* 0x000002b000047836 */ /* 0x000fe20000000000 */
[----:B------:R-:W1:Y:S02]  /*3a60*/  SYNCS.PHASECHK.TRANS64.TRYWAIT P0, [R0+URZ+0x2a0], R5 ;  /* 0x0002a005000075a7 */ /* 0x000e6400080011ff */
[----:B-1----:R-:W-:Y:S05]  /*3a70*/  @!P0 BRA `(.L_x_72) ;  /* 0x0000005000008947 */ /* 0x002fea0003800000 */
.L_x_196:
[----:B------:R-:W-:Y:S01]  /*3a80*/  ULEA UR5, UR6, UR37, 0x3 ;  /* 0x0000002506057291 */ /* 0x000fe2000f8e18ff */
[----:B------:R-:W-:Y:S02]  /*3a90*/  PRMT R4, RZ, 0x654, R4 ;  /* 0x00000654ff047816 */ /* 0x000fe40000000004 */
[----:B-1----:R-:W-:Y:S01]  /*3aa0*/  SHF.L.U32 R5, R12, 0x1f, RZ ;  /* 0x0000001f0c057819 */ /* 0x002fe200000006ff */
[----:B------:R-:W-:Y:S01]  /*3ab0*/  UIADD3 UR4, UPT, UPT, UR5, 0x240, URZ ;  /* 0x0000024005047890 */ /* 0x000fe2000fffe0ff */
[----:B------:R1:W-:Y:S05]  /*3ac0*/  SYNCS.ARRIVE.TRANS64.RED.A1T0 RZ, [R4+URZ], RZ ;  /* 0x000000ff04ff79a7 */ /* 0x0003ea00081004ff */
[----:B------:R-:W-:Y:S01]  /*3ad0*/  IMAD.U32 R7, RZ, RZ, UR4 ;  /* 0x00000004ff077e24 */ /* 0x000fe2000f8e00ff */
[----:B------:R-:W2:Y:S04]  /*3ae0*/  SYNCS.PHASECHK.TRANS64.TRYWAIT P0, [UR5+0x250], R5 ;  /* 0x00025005ff0075a7 */ /* 0x000ea80008001105 */
[----:B------:R-:W-:Y:S01]  /*3af0*/  PRMT R6, R2, 0x654, R7 ;  /* 0x0000065402067816 */ /* 0x000fe20000000007 */
[----:B-1----:R-:W-:Y:S01]  /*3b00*/  @!P2 IMAD.MOV.U32 R4, RZ, RZ, 0x10 ;  /* 0x00000010ff04a424 */ /* 0x002fe200078e00ff */
[----:B--2---:R-:W-:Y:S06]  /*3b10*/  @!P0 BRA `(.L_x_73) ;  /* 0x0000004c00ec8947 */ /* 0x004fec0003800000 */
.L_x_198:
[----:B------:R-:W-:Y:S01]  /*3b20*/  ULEA UR4, UR6, UR37, 0x4 ;  /* 0x0000002506047291 */ /* 0x000fe2000f8e20ff */
[----:B------:R-:W-:Y:S01]  /*3b30*/  SEL R3, R6, R3, !P2 ;  /* 0x0000000306037207 */ /* 0x000fe20005000000 */
[----:B------:R-:W-:Y:S01]  /*3b40*/  UIADD3 UR5, UPT, UPT, UR5, 0x240, URZ ;  /* 0x0000024005057890 */ /* 0x000fe2000fffe0ff */
[----:B-1----:R-:W-:Y:S01]  /*3b50*/  LEA R0, R11, UR37, 0x3 ;  /* 0x000000250b007c11 */ /* 0x002fe2000f8e18ff */
[----:B------:R-:W-:Y:S01]  /*3b60*/  UIADD3 UR4, UPT, UPT, UR4, 0x2d0, URZ ;  /* 0x000002d004047890 */ /* 0x000fe2000fffe0ff */
[----:B------:R-:W-:Y:S01]  /*3b70*/  SHF.L.U32 R5, R10, 0x1f, RZ ;  /* 0x0000001f0a057819 */ /* 0x000fe200000006ff */
[----:B------:R1:W-:Y:S01]  /*3b80*/  @!P2 SYNCS.ARRIVE.TRANS64.RED RZ, [R3+URZ], R4 ;  /* 0x0000000403ffa9a7 */ /* 0x0003e200080004ff */
[----:B------:R-:W-:Y:S01]  /*3b90*/  UIADD3 UR6, UPT, UPT, UR6, 0x1, URZ ;  /* 0x0000000106067890 */ /* 0x000fe2000fffe0ff */
[----:B------:R-:W-:-:S03]  /*3ba0*/  VIADD R8, R8, 0x1 ;  /* 0x0000000108087836 */ /* 0x000fc60000000000 */
[----:B------:R-:W-:Y:S02]  /*3bb0*/  UISETP.NE.AND UP0, UPT, UR6, 0x2, UPT ;  /* 0x000000020600788c */ /* 0x000fe4000bf05270 */
[----:B------:R-:W-:Y:S06]  /*3bc0*/  UGETNEXTWORKID.BROADCAST [UR4], [UR5] ;  /* 0x00000000040073ca */ /* 0x000fec0008000100 */
[----:B------:R-:W-:Y:S01]  /*3bd0*/  USEL UR4, URZ, 0x1, UP0 ;  /* 0x00000001ff047887 */ /* 0x000fe20008000000 */
[----:B------:R-:W-:Y:S01]  /*3be0*/  ISETP.NE.AND P0, PT, R8, 0x2, PT ;  /* 0x000000020800780c */ /* 0x000fe20003f05270 */
[----:B------:R-:W-:Y:S01]  /*3bf0*/  USEL UR6, UR6, URZ, UP0 ;  /* 0x000000ff06067287 */ /* 0x000fe20008000000 */
[----:B------:R-:W2:Y:S03]  /*3c00*/  SYNCS.PHASECHK.TRANS64.TRYWAIT P1, [R0+URZ+0x240], R5 ;  /* 0x00024005000075a7 */ /* 0x000ea600080211ff */
[----:B------:R-:W-:Y:S01]  /*3c10*/  LOP3.LUT R12, R12, UR4, RZ, 0x3c, !PT ;  /* 0x000000040c0c7c12 */ /* 0x000fe2000f8e3cff */
[----:B-12---:R-:W-:Y:S07]  /*3c20*/  @!P1 BRA `(.L_x_74) ;  /* 0x0000004c00c09947 */ /* 0x006fee0003800000 */
.L_x_199:
[C---:B------:R-:W-:Y:S01]  /*3c30*/  LEA R4, R11.reuse, UR37, 0x4 ;  /* 0x000000250b047c11 */ /* 0x040fe2000f8e20ff */
[----:B-1----:R-:W-:Y:S01]  /*3c40*/  VIADD R0, R0, 0x250 ;  /* 0x0000025000007836 */ /* 0x002fe20000000000 */
[----:B------:R-:W-:Y:S01]  /*3c50*/  SEL R8, R8, RZ, P0 ;  /* 0x000000ff08087207 */ /* 0x000fe20000000000 */
[----:B------:R-:W-:-:S03]  /*3c60*/  VIADD R11, R11, 0x1 ;  /* 0x000000010b0b7836 */ /* 0x000fc60000000000 */
[----:B------:R-:W1:Y:S01]  /*3c70*/  LDS.128 R4, [R4+0x2d0] ;  /* 0x0002d00004047984 */ /* 0x000e620000000c00 */
[----:B------:R-:W-:Y:S02]  /*3c80*/  PRMT R0, RZ, 0x654, R0 ;  /* 0x00000654ff007816 */ /* 0x000fe40000000000 */
[C---:B------:R-:W-:Y:S01]  /*3c90*/  ISETP.NE.AND P1, PT, R11.reuse, 0x2, PT ;  /* 0x000000020b00780c */ /* 0x040fe20003f25270 */
[----:B------:R-:W-:Y:S01]  /*3ca0*/  @!PT LDS RZ, [RZ] ;  /* 0x00000000fffff984 */ /* 0x000fe20000000800 */
[----:B------:R-:W-:Y:S01]  /*3cb0*/  @!PT LDS RZ, [RZ] ;  /* 0x00000000fffff984 */ /* 0x000fe20000000800 */
[----:B------:R-:W-:Y:S01]  /*3cc0*/  @!PT LDS RZ, [RZ] ;  /* 0x00000000fffff984 */ /* 0x000fe20000000800 */
[----:B------:R-:W-:Y:S01]  /*3cd0*/  @!PT LDS RZ, [RZ] ;  /* 0x00000000fffff984 */ /* 0x000fe20000000800 */
[----:B------:R2:W-:Y:S06]  /*3ce0*/  MEMBAR.ALL.CTA ;  /* 0x0000000000007992 */ /* 0x0005ec0000008000 */
[----:B--2---:R-:W2:Y:S01]  /*3cf0*/  FENCE.VIEW.ASYNC.S ;  /* 0x00000000000073c6 */ /* 0x004ea20000000000 */
[----:B------:R-:W-:Y:S01]  /*3d00*/  SEL R11, R11, RZ, P1 ;  /* 0x000000ff0b0b7207 */ /* 0x000fe20000800000 */
[----:B--2---:R2:W-:Y:S01]  /*3d10*/  SYNCS.ARRIVE.TRANS64.RED.A1T0 RZ, [R0+URZ], RZ ;  /* 0x000000ff00ff79a7 */ /* 0x0045e200081004ff */
[----:B-1----:R-:W-:-:S02]  /*3d20*/  LOP3.LUT P3, RZ, R6, 0x1, RZ, 0xc0, !PT ;  /* 0x0000000106ff7812 */ /* 0x002fc4000786c0ff */
[----:B------:R-:W-:-:S04]  /*3d30*/  SEL R5, RZ, 0x1, P1 ;  /* 0x00000001ff057807 */ /* 0x000fc80000800000 */
[----:B------:R-:W-:Y:S02]  /*3d40*/  LOP3.LUT R10, R10, R5, RZ, 0x3c, !PT ;  /* 0x000000050a0a7212 */ /* 0x000fe400078e3cff */
[----:B--2---:R-:W-:-:S04]  /*3d50*/  SEL R0, RZ, 0x1, P0 ;  /* 0x00000001ff007807 */ /* 0x004fc80000000000 */
[----:B------:R-:W-:Y:S01]  /*3d60*/  LOP3.LUT R9, R9, R0, RZ, 0x3c, !PT ;  /* 0x0000000009097212 */ /* 0x000fe200078e3cff */
[----:B------:R-:W-:Y:S06]  /*3d70*/  @P3 BRA `(.L_x_75) ;  /* 0xfffffffc002c3947 */ /* 0x000fec000383ffff */
[----:B------:R-:W-:Y:S01]  /*3d80*/  ULEA UR5, UR6, UR37, 0x3 ;  /* 0x0000002506057291 */ /* 0x000fe2000f8e18ff */
[----:B------:R-:W-:-:S08]  /*3d90*/  SHF.L.U32 R3, R12, 0x1f, RZ ;  /* 0x0000001f0c037819 */ /* 0x000fd000000006ff */
[----:B------:R-:W1:Y:S02]  /*3da0*/  SYNCS.PHASECHK.TRANS64 P0, [UR5+0x250], R3 ;  /* 0x00025003ff0075a7 */ /* 0x000e640008001005 */
[----:B-1----:R-:W-:Y:S05]  /*3db0*/  @P0 BRA `(.L_x_76) ;  /* 0x0000000000080947 */ /* 0x002fea0003800000 */
[----:B------:R-:W1:Y:S02]  /*3dc0*/  SYNCS.PHASECHK.TRANS64.TRYWAIT P0, [UR5+0x250], R3 ;  /* 0x00025003ff0075a7 */ /* 0x000e640008001105 */
[----:B-1----:R-:W-:Y:S05]  /*3dd0*/  @!P0 BRA `(.L_x_77) ;  /* 0x0000004c00688947 */ /* 0x002fea0003800000 */
.L_x_76:
[----:B------:R-:W-:-:S04]  /*3de0*/  UIADD3 UR4, UPT, UPT, UR6, 0x1, URZ ;  /* 0x0000000106047890 */ /* 0x000fc8000fffe0ff */
[----:B------:R-:W-:-:S04]  /*3df0*/  UISETP.NE.AND UP0, UPT, UR4, 0x2, UPT ;  /* 0x000000020400788c */ /* 0x000fc8000bf05270 */
[----:B------:R-:W-:Y:S02]  /*3e00*/  USEL UR7, URZ, 0x1, UP0 ;  /* 0x00000001ff077887 */ /* 0x000fe40008000000 */
[----:B------:R-:W-:-:S04]  /*3e10*/  USEL UR4, UR4, URZ, UP0 ;  /* 0x000000ff04047287 */ /* 0x000fc80008000000 */
[----:B------:R-:W-:Y:S01]  /*3e20*/  ULEA UR4, UR4, UR37, 0x3 ;  /* 0x0000002504047291 */ /* 0x000fe2000f8e18ff */
[----:B-1----:R-:W-:-:S04]  /*3e30*/  LOP3.LUT R3, R12, UR7, RZ, 0x3c, !PT ;  /* 0x000000070c037c12 */ /* 0x002fc8000f8e3cff */
[----:B------:R-:W-:-:S04]  /*3e40*/  SHF.L.U32 R0, R3, 0x1f, RZ ;  /* 0x0000001f03007819 */ /* 0x000fc800000006ff */
[----:B------:R-:W1:Y:S02]  /*3e50*/  SYNCS.PHASECHK.TRANS64 P0, [UR4+0x250], R0 ;  /* 0x00025000ff0075a7 */ /* 0x000e640008001004 */
[----:B-1----:R-:W-:Y:S05]  /*3e60*/  @P0 EXIT ;  /* 0x000000000000094d */ /* 0x002fea0003800000 */
[----:B------:R-:W-:Y:S02]  /*3e70*/  SHF.L.U32 R3, R3, 0x1f, RZ ;  /* 0x0000001f03037819 */ /* 0x000fe400000006ff */
[----:B------:R-:W-:-:S07]  /*3e80*/  MOV R0, UR4 ;  /* 0x0000000400007c02 */ /* 0x000fce0008000f00 */
.L_x_78:
[----:B-1----:R1:W2:Y:S02]  /*3e90*/  SYNCS.PHASECHK.TRANS64.TRYWAIT P0, [R0+URZ+0x250], R3 ;  /* 0x00025003000075a7 */ /* 0x0022a400080011ff */
[----:B--2---:R-:W-:Y:S05]  /*3ea0*/  @!P0 NANOSLEEP.SYNCS 0x989680 ;  /* 0x009896800000895d */ /* 0x004fea0003900000 */
[----:B------:R-:W2:Y:S02]  /*3eb0*/  @!P0 SYNCS.PHASECHK.TRANS64 P0, [R0+URZ+0x250], R3 ;  /* 0x00025003000085a7 */ /* 0x000ea400080010ff */
[----:B--2---:R-:W-:Y:S05]  /*3ec0*/  @P0 EXIT ;  /* 0x000000000000094d */ /* 0x004fea0003800000 */
[----:B------:R-:W-:Y:S05]  /*3ed0*/  BRA `(.L_x_78) ;  /* 0xfffffffc00ec7947 */ /* 0x000fea000383ffff */
.L_x_71:
[----:B------:R-:W-:-:S09]  /*3ee0*/  UISETP.NE.AND UP1, UPT, UR8, URZ, UPT ;  /* 0x000000ff0800728c */ /* 0x000fd2000bf25270 */
[----:B------:R-:W-:Y:S05]  /*3ef0*/  BRA.U UP1, `(.L_x_79) ;  /* 0x0000000d01607547 */ /* 0x000fea000b800000 */
[----:B------:R-:W-:Y:S01]  /*3f00*/  UMOV UR4, 0x40 ;  /* 0x0000004000047882 */ /* 0x000fe20000000000 */
[----:B------:R-:W-:Y:S01]  /*3f10*/  NOP ;  /* 0x0000000000007918 */ /* 0x000fe20000000000 */
[----:B------:R-:W-:Y:S01]  /*3f20*/  ULEA UR4, UR37, UR4, 0x18 ;  /* 0x0000000425047291 */ /* 0x000fe2000f8ec0ff */
[----:B------:R-:W-:Y:S02]  /*3f30*/  UMOV UR5, 0x400 ;  /* 0x0000040000057882 */ /* 0x000fe40000000000 */
[----:B------:R-:W-:-:S06]  /*3f40*/  ULEA UR37, UR37, UR5, 0x18 ;  /* 0x0000000525257291 */ /* 0x000fcc000f8ec0ff */
[----:B------:R-:W1:Y:S02]  /*3f50*/  LDS.U8 R0, [UR4+0x1c] ;  /* 0x00001c04ff007984 */ /* 0x000e640008000000 */
[----:B-1----:R-:W-:-:S13]  /*3f60*/  ISETP.NE.AND P0, PT, R0, RZ, PT ;  /* 0x000000ff0000720c */ /* 0x002fda0003f05270 */
[----:B------:R-:W-:Y:S05]  /*3f70*/  @P0 BRA `(.L_x_80) ;  /* 0x0000000000580947 */ /* 0x000fea0003800000 */
[----:B------:R-:W-:-:S13]  /*3f80*/  ELECT P0, URZ, PT ;  /* 0x0000000000ff782f */ /* 0x000fda0003800000 */
[----:B------:R-:W-:Y:S05]  /*3f90*/  @!P0 BRA `(.L_x_81) ;  /* 0x0000000000608947 */ /* 0x000fea0003800000 */
[----:B------:R-:W-:Y:S01]  /*3fa0*/  UMOV UR5, 0x10 ;  /* 0x0000001000057882 */ /* 0x000fe20000000000 */
[----:B------:R-:W-:Y:S01]  /*3fb0*/  HFMA2 R0, -RZ, RZ, 0, 5.9604644775390625e-08 ;  /* 0x00000001ff007431 */ /* 0x000fe200000001ff */
[----:B------:R-:W-:-:S03]  /*3fc0*/  MOV R2, 0xffff ;  /* 0x0000ffff00027802 */ /* 0x000fc60000000f00 */
[----:B------:R-:W-:Y:S04]  /*3fd0*/  DEPBAR.LE SB1, 0x36 ;  /* 0x00009d800000791a */ /* 0x000fe80000000000 */
[----:B------:R-:W1:Y:S02]  /*3fe0*/  UTCATOMSWS.FIND_AND_SET.ALIGN UP0, UR5, UR5 ;  /* 0x00000005000575e3 */ /* 0x000e640008000800 */
[----:B-1----:R-:W-:Y:S01]  /*3ff0*/  MOV R3, UR5 ;  /* 0x0000000500037c02 */ /* 0x002fe20008000f00 */
[----:B------:R-:W-:Y:S06]  /*4000*/  BRA.U UP0, `(.L_x_82) ;  /* 0x0000000100187547 */ /* 0x000fec000b800000 */
.L_x_83:
[----:B------:R-:W-:Y:S05]  /*4010*/  NANOSLEEP 0x64 ;  /* 0x000000640000795d */ /* 0x000fea0003800000 */
[----:B------:R-:W-:-:S05]  /*4020*/  UMOV UR5, 0x10 ;  /* 0x0000001000057882 */ /* 0x000fca0000000000 */
[----:B------:R-:W-:Y:S04]  /*4030*/  DEPBAR.LE SB1, 0x36 ;  /* 0x00009d800000791a */ /* 0x000fe80000000000 */
[----:B------:R-:W1:Y:S02]  /*4040*/  UTCATOMSWS.FIND_AND_SET.ALIGN UP0, UR5, UR5 ;  /* 0x00000005000575e3 */ /* 0x000e640008000800 */
[----:B-1----:R-:W-:Y:S01]  /*4050*/  MOV R3, UR5 ;  /* 0x0000000500037c02 */ /* 0x002fe20008000f00 */
[----:B------:R-:W-:Y:S05]  /*4060*/  BRA.U !UP0, `(.L_x_83) ;  /* 0xfffffffd08e87547 */ /* 0x000fea000b83ffff */
.L_x_82:
[-C--:B------:R-:W-:Y:S02]  /*4070*/  SHF.L.U32 R2, R2, R3.reuse, RZ ;  /* 0x0000000302027219 */ /* 0x080fe400000006ff */
[----:B------:R-:W-:Y:S01]  /*4080*/  SHF.L.U32 R0, R0, R3, RZ ;  /* 0x0000000300007219 */ /* 0x000fe200000006ff */
[----:B------:R-:W-:Y:S02]  /*4090*/  IMAD.SHL.U32 R3, R3, 0x20, RZ ;  /* 0x0000002003037824 */ /* 0x000fe400078e00ff */
[----:B------:R1:W-:Y:S04]  /*40a0*/  ATOMS.OR RZ, [UR4+0x14], R2 ;  /* 0x00001402ffff798c */ /* 0x0003e8000b000004 */
[----:B------:R1:W-:Y:S04]  /*40b0*/  ATOMS.OR RZ, [UR4+0x18], R0 ;  /* 0x00001800ffff798c */ /* 0x0003e8000b000004 */
[----:B------:R1:W-:Y:S01]  /*40c0*/  STS [UR37+0x2f0], R3 ;  /* 0x0002f003ff007988 */ /* 0x0003e20008000825 */
[----:B------:R-:W-:Y:S05]  /*40d0*/  BRA `(.L_x_81) ;  /* 0x0000000000107947 */ /* 0x000fea0003800000 */
.L_x_80:
[----:B------:R-:W-:Y:S02]  /*40e0*/  MOV R0, 0xffffffff ;  /* 0xffffffff00007802 */ /* 0x000fe40000000f00 */
[----:B------:R-:W-:-:S03]  /*40f0*/  MOV R2, 0x4120 ;  /* 0x0000412000027802 */ /* 0x000fc60000000f00 */
[----:B------:R1:W-:Y:S04]  /*4100*/  STS [UR37+0x2f0], R0 ;  /* 0x0002f000ff007988 */ /* 0x0003e80008000825 */
[----:B-1-3-5:R-:W-:Y:S05]  /*4110*/  CALL.REL.NOINC `($__internal_1_$__cuda_sm10x_tcgen05_guardrail_trap_phase_invalid_during_alloc) ;  /* 0x0000004c00e47944 */ /* 0x02afea0003c00000 */
.L_x_81:
[----:B------:R-:W-:Y:S05]  /*4120*/  WARPSYNC.ALL ;  /* 0x0000000000007948 */ /* 0x000fea0003800000 */
[----:B------:R-:W2:Y:S01]  /*4130*/  S2UR UR6, SR_CgaCtaId ;  /* 0x00000000000679c3 */ /* 0x000ea20000008800 */
[----:B------:R-:W-:Y:S01]  /*4140*/  UMOV UR4, 0x400 ;  /* 0x0000040000047882 */ /* 0x000fe20000000000 */
[----:B------:R-:W-:-:S06]  /*4150*/  NOP ;  /* 0x0000000000007918 */ /* 0x000fcc0000000000 */
[----:B------:R-:W-:Y:S06]  /*4160*/  BAR.ARV 0x6, 0xa0 ;  /* 0x0182800000007b1d */ /* 0x000fec0000002000 */
[----:B------:R-:W4:Y:S01]  /*4170*/  LDCU UR7, c[0x0][0x38c] ;  /* 0x00007180ff0777ac */ /* 0x000f220008000800 */
[----:B------:R-:W-:Y:S01]  /*4180*/  IMAD.MOV.U32 R11, RZ, RZ, 0x1 ;  /* 0x00000001ff0b7424 */ /* 0x000fe200078e00ff */
[----:B------:R-:W-:Y:S01]  /*4190*/  CS2R R8, SRZ ;  /* 0x0000000000087805 */ /* 0x000fe2000001ff00 */
[----:B------:R-:W-:Y:S01]  /*41a0*/  IMAD.MOV.U32 R10, RZ, RZ, RZ ;  /* 0x000000ffff0a7224 */ /* 0x000fe200078e00ff */
[----:B------:R-:W-:Y:S01]  /*41b0*/  UMOV UR18, URZ ;  /* 0x000000ff00127c82 */ /* 0x000fe20008000000 */
[----:B------:R-:W-:Y:S01]  /*41c0*/  UMOV UR17, URZ ;  /* 0x000000ff00117c82 */ /* 0x000fe20008000000 */
[----:B------:R-:W-:Y:S01]  /*41d0*/  UMOV UR20, 0x0 ;  /* 0x0000000000147882 */ /* 0x000fe20000000000 */
[----:B------:R-:W-:Y:S01]  /*41e0*/  UMOV UR21, 0x8100410 ;  /* 0x0810041000157882 */ /* 0x000fe20000000000 */
[----:B--2---:R-:W-:Y:S01]  /*41f0*/  ULEA UR6, UR6, UR4, 0x18 ;  /* 0x0000000406067291 */ /* 0x004fe2000f8ec0ff */
[----:B------:R-:W2:Y:S03]  /*4200*/  LDCU UR4, c[0x0][0x38c] ;  /* 0x00007180ff0477ac */ /* 0x000ea60008000800 */
[----:B------:R-:W-:-:S02]  /*4210*/  UIADD3 UR11, UPT, UPT, UR6, 0x4600, URZ ;  /* 0x00004600060b7890 */ /* 0x000fc4000fffe0ff */
[----:B----4-:R-:W-:-:S03]  /*4220*/  UIADD3 UR7, UPT, UPT, UR7, 0x1f, URZ ;  /* 0x0000001f07077890 */ /* 0x010fc6000fffe0ff */
[----:B-1----:R-:W1:Y:S01]  /*4230*/  LDS R0, [UR6+0x2f0] ;  /* 0x0002f006ff007984 */ /* 0x002e620008000800 */
[----:B------:R-:W-:Y:S02]  /*4240*/  UIADD3 UR12, UPT, UPT, UR6, 0x26600, URZ ;  /* 0x00026600060c7890 */ /* 0x000fe4000fffe0ff */
[----:B------:R-:W-:Y:S02]  /*4250*/  USHF.R.S32.HI UR5, URZ, 0x1f, UR7 ;  /* 0x0000001fff057899 */ /* 0x000fe40008011407 */
[----:B------:R-:W-:Y:S02]  /*4260*/  USHF.R.U32.HI UR11, URZ, 0x4, UR11 ;  /* 0x00000004ff0b7899 */ /* 0x000fe4000801160b */
[----:B------:R-:W-:Y:S02]  /*4270*/  ULEA.HI UR5, UR5, UR7, URZ, 0x5 ;  /* 0x0000000705057291 */ /* 0x000fe4000f8f28ff */
[----:B------:R-:W-:Y:S02]  /*4280*/  USHF.R.U32.HI UR12, URZ, 0x4, UR12 ;  /* 0x00000004ff0c7899 */ /* 0x000fe4000801160c */
[----:B------:R-:W-:-:S02]  /*4290*/  USHF.R.S32.HI UR5, URZ, 0x5, UR5 ;  /* 0x00000005ff057899 */ /* 0x000fc40008011405 */
[----:B------:R-:W-:Y:S02]  /*42a0*/  ULOP3.LUT UR11, UR11, 0x3fff, URZ, 0xc0, !UPT ;  /* 0x00003fff0b0b7892 */ /* 0x000fe4000f8ec0ff */
[----:B------:R-:W-:Y:S02]  /*42b0*/  UISETP.LT.AND UP0, UPT, UR5, 0x1, UPT ;  /* 0x000000010500788c */ /* 0x000fe4000bf01270 */
[----:B------:R-:W-:Y:S02]  /*42c0*/  ULOP3.LUT UR12, UR12, 0x3fff, URZ, 0xc0, !UPT ;  /* 0x00003fff0c0c7892 */ /* 0x000fe4000f8ec0ff */
[----:B------:R-:W-:Y:S02]  /*42d0*/  USEL UR10, UR5, 0x1, !UP0 ;  /* 0x00000001050a7887 */ /* 0x000fe4000c000000 */
[----:B------:R-:W-:Y:S02]  /*42e0*/  ULOP3.LUT UR11, UR11, 0x10000, URZ, 0xfc, !UPT ;  /* 0x000100000b0b7892 */ /* 0x000fe4000f8efcff */
[----:B------:R-:W-:-:S02]  /*42f0*/  ULOP3.LUT UR12, UR12, 0x10000, URZ, 0xfc, !UPT ;  /* 0x000100000c0c7892 */ /* 0x000fc4000f8efcff */
[----:B------:R-:W-:Y:S02]  /*4300*/  UIADD3 UR10, UPT, UPT, -UR10, URZ, URZ ;  /* 0x000000ff0a0a7290 */ /* 0x000fe4000fffe1ff */
[----:B--2---:R-:W-:Y:S01]  /*4310*/  UISETP.GE.AND UP3, UPT, UR4, 0x1, UPT ;  /* 0x000000010400788c */ /* 0x004fe2000bf66270 */
[----:B-1----:R-:W-:-:S15]  /*4320*/  R2UR UR19, R0 ;  /* 0x00000000001372ca */ /* 0x002fde00000e0000 */
.L_x_90:
[----:B------:R-:W-:Y:S02]  /*4330*/  LEA R0, R10, UR6, 0x3 ;  /* 0x000000060a007c11 */ /* 0x000fe4000f8e18ff */
[----:B------:R-:W-:Y:S02]  /*4340*/  SHF.L.U32 R5, R9, 0x1f, RZ ;  /* 0x0000001f09057819 */ /* 0x000fe400000006ff */
[----:B------:R-:W-:Y:S01]  /*4350*/  PLOP3.LUT P0, PT, PT, PT, UP3, 0x80, 0x8 ;  /* 0x000000000008781c */ /* 0x000fe20003f0f038 */
[----:B------:R-:W-:Y:S01]  /*4360*/  VIADD R3, R0, 0x250 ;  /* 0x0000025000037836 */ /* 0x000fe20000000000 */
[----:B-1----:R-:W1:Y:S02]  /*4370*/  SYNCS.PHASECHK.TRANS64.TRYWAIT P1, [R0+URZ+0x240], R5 ;  /* 0x00024005000075a7 */ /* 0x002e6400080211ff */
[----:B-1--4-:R-:W-:Y:S09]  /*4380*/  @!P1 BRA `(.L_x_84) ;  /* 0x0000004800149947 */ /* 0x012ff20003800000 */
.L_x_201:
[----:B------:R-:W-:Y:S01]  /*4390*/  LEA R4, R10, UR6, 0x4 ;  /* 0x000000060a047c11 */ /* 0x000fe2000f8e20ff */
[----:B------:R-:W-:Y:S01]  /*43a0*/  @UP3 ULEA UR4, UR17, UR6, 0x3 ;  /* 0x0000000611043291 */ /* 0x000fe2000f8e18ff */
[----:B------:R-:W-:Y:S01]  /*43b0*/  PLOP3.LUT P2, PT, PT, PT, PT, 0x80, 0x8 ;  /* 0x000000000008781c */ /* 0x000fe20003f4f070 */
[----:B------:R-:W-:Y:S01]  /*43c0*/  ULEA UR9, UR18, UR6, 0x3 ;  /* 0x0000000612097291 */ /* 0x000fe2000f8e18ff */
[----:B------:R-:W-:Y:S02]  /*43d0*/  PRMT R3, RZ, 0x654, R3 ;  /* 0x00000654ff037816 */ /* 0x000fe40000000003 */
[----:B-1----:R-:W1:Y:S01]  /*43e0*/  LDS.128 R4, [R4+0x2d0] ;  /* 0x0002d00004047984 */ /* 0x002e620000000c00 */
[----:B------:R-:W-:Y:S02]  /*43f0*/  @P0 SHF.L.U32 R2, R8, 0x1f, RZ ;  /* 0x0000001f08020819 */ /* 0x000fe400000006ff */
[----:B------:R-:W-:Y:S01]  /*4400*/  SHF.L.U32 R0, R11, 0x1f, RZ ;  /* 0x0000001f0b007819 */ /* 0x000fe200000006ff */
[----:B------:R-:W-:Y:S01]  /*4410*/  @!PT LDS RZ, [RZ] ;  /* 0x00000000fffff984 */ /* 0x000fe20000000800 */
[----:B------:R-:W-:Y:S01]  /*4420*/  @!PT LDS RZ, [RZ] ;  /* 0x00000000fffff984 */ /* 0x000fe20000000800 */
[----:B------:R-:W-:Y:S01]  /*4430*/  @!PT LDS RZ, [RZ] ;  /* 0x00000000fffff984 */ /* 0x000fe20000000800 */
[----:B------:R-:W-:Y:S01]  /*4440*/  @!PT LDS RZ, [RZ] ;  /* 0x00000000fffff984 */ /* 0x000fe20000000800 */
[----:B------:R2:W-:Y:S06]  /*4450*/  MEMBAR.ALL.CTA ;  /* 0x0000000000007992 */ /* 0x0005ec0000008000 */
[----:B--2---:R-:W2:Y:S02]  /*4460*/  FENCE.VIEW.ASYNC.S ;  /* 0x00000000000073c6 */ /* 0x004ea40000000000 */
[----:B--2---:R2:W-:Y:S01]  /*4470*/  SYNCS.ARRIVE.TRANS64.RED.A1T0 RZ, [R3+URZ], RZ ;  /* 0x000000ff03ff79a7 */ /* 0x0045e200081004ff */
[----:B------:R2:W4:Y:S01]  /*4480*/  @P0 SYNCS.PHASECHK.TRANS64.TRYWAIT P2, [UR4], R2 ;  /* 0x00000002ff0005a7 */ /* 0x0005220008041104 */
[----:B-1----:R-:W-:Y:S01]  /*4490*/  LOP3.LUT P1, RZ, R6, 0x1, RZ, 0xc0, !PT ;  /* 0x0000000106ff7812 */ /* 0x002fe2000782c0ff */
[----:B------:R-:W1:Y:S02]  /*44a0*/  SYNCS.PHASECHK.TRANS64.TRYWAIT P0, [UR9+0x280], R0 ;  /* 0x00028000ff0075a7 */ /* 0x000e640008001109 */
[----:B-12-4-:R-:W-:Y:S10]  /*44b0*/  @!P0 BRA `(.L_x_85) ;  /* 0x0000004400dc8947 */ /* 0x016ff40003800000 */
.L_x_203:
[----:B------:R-:W-:Y:S01]  /*44c0*/  IADD3 R10, PT, PT, R10, 0x1, RZ ;  /* 0x000000010a0a7810 */ /* 0x000fe20007ffe0ff */
[----:B------:R-:W-:Y:S06]  /*44d0*/  BRA.U !UP3, `(.L_x_86) ;  /* 0x000000010b887547 */ /* 0x000fec000b800000 */
[----:B------:R-:W-:Y:S02]  /*44e0*/  ULEA UR8, UR18, UR19, 0x6 ;  /* 0x0000001312087291 */ /* 0x000fe4000f8e30ff */
[----:B------:R-:W-:Y:S01]  /*44f0*/  UPLOP3.LUT UP4, UPT, UPT, UPT, UPT, 0x40, 0x4 ;  /* 0x000000000004789c */ /* 0x000fe20003f8e870 */
[----:B------:R-:W-:Y:S01]  /*4500*/  UMOV UR16, UR10 ;  /* 0x0000000a00107c82 */ /* 0x000fe20008000000 */
[----:B------:R-:W-:Y:S01]  /*4510*/  UMOV UR15, UR5 ;  /* 0x00000005000f7c82 */ /* 0x000fe20008000000 */
[----:B------:R-:W-:-:S08]  /*4520*/  UMOV UR14, UR17 ;  /* 0x00000011000e7c82 */ /* 0x000fd00008000000 */
.L_x_89:
[----:B------:R-:W-:Y:S02]  /*4530*/  UIADD3 UR16, UPT, UPT, UR16, 0x1, URZ ;  /* 0x0000000110107890 */ /* 0x000fe4000fffe0ff */
[----:B--2---:R-:W-:Y:S02]  /*4540*/  ULEA UR7, UR14, UR6, 0x3 ;  /* 0x000000060e077291 */ /* 0x004fe4000f8e18ff */
[----:B------:R-:W-:Y:S01]  /*4550*/  UISETP.NE.AND UP0, UPT, UR16, URZ, UPT ;  /* 0x000000ff1000728c */ /* 0x000fe2000bf05270 */
[----:B----4-:R-:W-:Y:S10]  /*4560*/  @P2 BRA `(.L_x_87) ;  /* 0x00000000000c2947 */ /* 0x010ff40003800000 */
[----:B-1----:R-:W-:Y:S04]  /*4570*/  SHF.L.U32 R3, R8, 0x1f, RZ ;  /* 0x0000001f08037819 */ /* 0x002fe800000006ff */
[----:B------:R-:W1:Y:S02]  /*4580*/  SYNCS.PHASECHK.TRANS64.TRYWAIT P0, [UR7], R3 ;  /* 0x00000003ff0075a7 */ /* 0x000e640008001107 */
[----:B-1----:R-:W-:Y:S05]  /*4590*/  @!P0 BRA `(.L_x_88) ;  /* 0x0000004400bc8947 */ /* 0x002fea0003800000 */
.L_x_87:
[----:B------:R-:W-:Y:S01]  /*45a0*/  UISETP.NE.AND UP1, UPT, UR15, 0x1, UPT ;  /* 0x000000010f00788c */ /* 0x000fe2000bf25270 */
[----:B------:R-:W-:Y:S01]  /*45b0*/  PLOP3.LUT P2, PT, PT, PT, PT, 0x80, 0x8 ;  /* 0x000000000008781c */ /* 0x000fe20003f4f070 */
[----:B------:R-:W-:Y:S02]  /*45c0*/  UIADD3 UR17, UPT, UPT, UR14, 0x1, URZ ;  /* 0x000000010e117890 */ /* 0x000fe4000fffe0ff */
[----:B------:R-:W-:Y:S02]  /*45d0*/  ULEA UR22, UR14, UR12, 0x7 ;  /* 0x0000000c0e167291 */ /* 0x000fe4000f8e38ff */
[----:B------:R-:W-:Y:S01]  /*45e0*/  UISETP.NE.AND UP2, UPT, UR17, 0x22, UPT ;  /* 0x000000221100788c */ /* 0x000fe2000bf45270 */
[----:B------:R-:W-:Y:S01]  /*45f0*/  PLOP3.LUT P0, PT, PT, PT, UP1, 0x80, 0x8 ;  /* 0x000000000008781c */ /* 0x000fe20003f0f018 */
[----:B------:R-:W-:Y:S02]  /*4600*/  ULEA UR24, UR14, UR11, 0x8 ;  /* 0x0000000b0e187291 */ /* 0x000fe4000f8e40ff */
[----:B------:R-:W-:Y:S02]  /*4610*/  USEL UR13, URZ, 0x1, UP2 ;  /* 0x00000001ff0d7887 */ /* 0x000fe40009000000 */
[----:B------:R-:W-:Y:S02]  /*4620*/  USEL UR17, UR17, URZ, UP2 ;  /* 0x000000ff11117287 */ /* 0x000fe40009000000 */
[----:B------:R-:W-:Y:S02]  /*4630*/  UIADD3 UR7, UPT, UPT, UR7, 0x110, URZ ;  /* 0x0000011007077890 */ /* 0x000fe4000fffe0ff */
[----:B------:R-:W-:Y:S01]  /*4640*/  @UP1 ULEA UR4, UR17, UR6, 0x3 ;  /* 0x0000000611041291 */ /* 0x000fe2000f8e18ff */
[----:B------:R-:W-:Y:S01]  /*4650*/  LOP3.LUT R8, R8, UR13, RZ, 0x3c, !PT ;  /* 0x0000000d08087c12 */ /* 0x000fe2000f8e3cff */
[----:B------:R-:W-:Y:S01]  /*4660*/  UMOV UR23, 0xc0004010 ;  /* 0xc000401000177882 */ /* 0x000fe20000000000 */
[----:B------:R-:W-:Y:S01]  /*4670*/  UMOV UR25, 0xc0004010 ;  /* 0xc000401000197882 */ /* 0x000fe20000000000 */
[----:B------:R-:W-:Y:S01]  /*4680*/  UIADD3 UR15, UPT, UPT, UR15, -0x1, URZ ;  /* 0xffffffff0f0f7890 */ /* 0x000fe2000fffe0ff */
[----:B-1----:R-:W-:Y:S01]  /*4690*/  @P0 SHF.L.U32 R0, R8, 0x1f, RZ ;  /* 0x0000001f08000819 */ /* 0x002fe200000006ff */
[----:B------:R-:W-:Y:S03]  /*46a0*/  UMOV UR14, UR17 ;  /* 0x00000011000e7c82 */ /* 0x000fe60008000000 */
[----:B------:R2:W4:Y:S01]  /*46b0*/  @P0 SYNCS.PHASECHK.TRANS64.TRYWAIT P2, [UR4], R0 ;  /* 0x00000000ff0005a7 */ /* 0x0005220008041104 */
[----:B------:R2:W-:Y:S01]  /*46c0*/  UTCQMMA gdesc[UR24], gdesc[UR22], tmem[UR8], tmem[UR20], idesc[UR21], UP4 ;  /* 0x00ff1416180075ea */ /* 0x0005e2000a000308 */
[----:B------:R-:W-:Y:S01]  /*46d0*/  UPLOP3.LUT UP4, UPT, UPT, UPT, UPT, 0x80, 0x8 ;  /* 0x000000000008789c */ /* 0x000fe20003f8f070 */
[----:B------:R2:W-:Y:S01]  /*46e0*/  UTCBAR [UR7], URZ ;  /* 0x000000ff070073e9 */ /* 0x0005e200080000ff */
[----:B------:R-:W-:Y:S09]  /*46f0*/  BRA.U UP0, `(.L_x_89) ;  /* 0xfffffffd008c7547 */ /* 0x000ff2000b83ffff */
.L_x_86:
[----:B------:R-:W-:Y:S01]  /*4700*/  UIADD3 UR18, UPT, UPT, UR18, 0x1, URZ ;  /* 0x0000000112127890 */ /* 0x000fe2000fffe0ff */
[C---:B------:R-:W-:Y:S01]  /*4710*/  ISETP.NE.AND P0, PT, R10.reuse, 0x2, PT ;  /* 0x000000020a00780c */ /* 0x040fe20003f05270 */
[----:B------:R-:W-:Y:S02]  /*4720*/  UIADD3 UR9, UPT, UPT, UR9, 0x260, URZ ;  /* 0x0000026009097890 */ /* 0x000fe4000fffe0ff */
[----:B------:R-:W-:Y:S01]  /*4730*/  UISETP.NE.AND UP0, UPT, UR18, 0x4, UPT ;  /* 0x000000041200788c */ /* 0x000fe2000bf05270 */
[----:B-12---:R-:W-:Y:S02]  /*4740*/  SEL R0, RZ, 0x1, P0 ;  /* 0x00000001ff007807 */ /* 0x006fe40000000000 */
[----:B------:R-:W-:Y:S01]  /*4750*/  SEL R10, R10, RZ, P0 ;  /* 0x000000ff0a0a7207 */ /* 0x000fe20000000000 */
[----:B------:R-:W-:Y:S01]  /*4760*/  USEL UR4, URZ, 0x1, UP0 ;  /* 0x00000001ff047887 */ /* 0x000fe20008000000 */
[----:B------:R-:W-:Y:S01]  /*4770*/  LOP3.LUT R9, R9, R0, RZ, 0x3c, !PT ;  /* 0x0000000009097212 */ /* 0x000fe200078e3cff */
[----:B------:R-:W-:Y:S01]  /*4780*/  USEL UR18, UR18, URZ, UP0 ;  /* 0x000000ff12127287 */ /* 0x000fe20008000000 */
[----:B------:R1:W-:Y:S03]  /*4790*/  UTCBAR [UR9], URZ ;  /* 0x000000ff090073e9 */ /* 0x0003e600080000ff */
[----:B------:R-:W-:Y:S01]  /*47a0*/  LOP3.LUT R11, R11, UR4, RZ, 0x3c, !PT ;  /* 0x000000040b0b7c12 */ /* 0x000fe2000f8e3cff */
[----:B------:R-:W-:Y:S07]  /*47b0*/  @P1 BRA `(.L_x_90) ;  /* 0xfffffff800dc1947 */ /* 0x000fee000383ffff */
[----:B------:R-:W2:Y:S01]  /*47c0*/  S2UR UR4, SR_CgaCtaId ;  /* 0x00000000000479c3 */ /* 0x000ea20000008800 */
[----:B------:R-:W-:Y:S01]  /*47d0*/  ELECT P0, URZ, PT ;  /* 0x0000000000ff782f */ /* 0x000fe20003800000 */
[----:B------:R-:W-:Y:S01]  /*47e0*/  IMAD.MOV.U32 R0, RZ, RZ, 0x1 ;  /* 0x00000001ff007424 */ /* 0x000fe200078e00ff */
[----:B------:R-:W-:Y:S01]  /*47f0*/  UIADD3 UR6, UPT, UPT, UR6, 0x280, URZ ;  /* 0x0000028006067890 */ /* 0x000fe2000fffe0ff */
[----:B------:R-:W-:Y:S01]  /*4800*/  SHF.L.U32 R3, R11, 0x1f, RZ ;  /* 0x0000001f0b037819 */ /* 0x000fe200000006ff */
[----:B------:R-:W-:-:S03]  /*4810*/  UMOV UR5, 0x40 ;  /* 0x0000004000057882 */ /* 0x000fc60000000000 */
[----:B------:R-:W-:Y:S01]  /*4820*/  UVIRTCOUNT.DEALLOC.SMPOOL 0x80 ;  /* 0x000000800000784c */ /* 0x000fe20000000000 */
[----:B--2---:R-:W-:Y:S02]  /*4830*/  ULEA UR4, UR4, UR5, 0x18 ;  /* 0x0000000504047291 */ /* 0x004fe4000f8ec0ff */
[----:B------:R-:W-:-:S07]  /*4840*/  ULEA UR5, UR18, UR6, 0x3 ;  /* 0x0000000612057291 */ /* 0x000fce000f8e18ff */
[----:B------:R2:W-:Y:S02]  /*4850*/  @P0 STS.U8 [UR4+0x1c], R0 ;  /* 0x00001c00ff000988 */ /* 0x0005e40008000004 */
[----:B------:R-:W3:Y:S02]  /*4860*/  SYNCS.PHASECHK.TRANS64.TRYWAIT P0, [UR5], R3 ;  /* 0x00000003ff0075a7 */ /* 0x000ee40008001105 */
[----:B--23--:R-:W-:Y:S05]  /*4870*/  @!P0 BRA `(.L_x_91) ;  /* 0x00000044001c8947 */ /* 0x00cfea0003800000 */
.L_x_206:
[----:B------:R-:W-:-:S04]  /*4880*/  UIADD3 UR7, UPT, UPT, UR18, 0x1, URZ ;  /* 0x0000000112077890 */ /* 0x000fc8000fffe0ff */
[----:B------:R-:W-:-:S04]  /*4890*/  UISETP.NE.AND UP0, UPT, UR7, 0x4, UPT ;  /* 0x000000040700788c */ /* 0x000fc8000bf05270 */
[----:B------:R-:W-:Y:S02]  /*48a0*/  USEL UR8, URZ, 0x1, UP0 ;  /* 0x00000001ff087887 */ /* 0x000fe40008000000 */
[----:B------:R-:W-:-:S04]  /*48b0*/  USEL UR7, UR7, URZ, UP0 ;  /* 0x000000ff07077287 */ /* 0x000fc80008000000 */
[----:B------:R-:W-:Y:S01]  /*48c0*/  ULEA UR5, UR7, UR6, 0x3 ;  /* 0x0000000607057291 */ /* 0x000fe2000f8e18ff */
[----:B------:R-:W-:-:S04]  /*48d0*/  LOP3.LUT R2, R11, UR8, RZ, 0x3c, !PT ;  /* 0x000000080b027c12 */ /* 0x000fc8000f8e3cff */
[----:B--2---:R-:W-:-:S04]  /*48e0*/  SHF.L.U32 R3, R2, 0x1f, RZ ;  /* 0x0000001f02037819 */ /* 0x004fc800000006ff */
[----:B------:R-:W2:Y:S02]  /*48f0*/  SYNCS.PHASECHK.TRANS64.TRYWAIT P0, [UR5], R3 ;  /* 0x00000003ff0075a7 */ /* 0x000ea40008001105 */
[----:B--2---:R-:W-:Y:S05]  /*4900*/  @!P0 BRA `(.L_x_92) ;  /* 0x0000004400108947 */ /* 0x004fea0003800000 */
.L_x_208:
        /* <DEDUP_REMOVED lines=9> */
.L_x_210:
[----:B------:R-:W-:-:S04]  /*49a0*/  UIADD3 UR7, UPT, UPT, UR7, 0x1, URZ ;  /* 0x0000000107077890 */ /* 0x000fc8000fffe0ff */
[----:B------:R-:W-:-:S04]  /*49b0*/  UISETP.NE.AND UP0, UPT, UR7, 0x4, UPT ;  /* 0x000000040700788c */ /* 0x000fc8000bf05270 */
[----:B------:R-:W-:Y:S02]  /*49c0*/  USEL UR5, URZ, 0x1, UP0 ;  /* 0x00000001ff057887 */ /* 0x000fe40008000000 */
[----:B------:R-:W-:-:S04]  /*49d0*/  USEL UR7, UR7, URZ, UP0 ;  /* 0x000000ff07077287 */ /* 0x000fc80008000000 */
[----:B------:R-:W-:Y:S01]  /*49e0*/  ULEA UR7, UR7, UR6, 0x3 ;  /* 0x0000000607077291 */ /* 0x000fe2000f8e18ff */
[----:B--2---:R-:W-:-:S04]  /*49f0*/  LOP3.LUT R3, R2, UR5, RZ, 0x3c, !PT ;  /* 0x0000000502037c12 */ /* 0x004fc8000f8e3cff */
[----:B------:R-:W-:-:S04]  /*4a00*/  SHF.L.U32 R3, R3, 0x1f, RZ ;  /* 0x0000001f03037819 */ /* 0x000fc800000006ff */
[----:B------:R-:W2:Y:S02]  /*4a10*/  SYNCS.PHASECHK.TRANS64.TRYWAIT P0, [UR7], R3 ;  /* 0x00000003ff0075a7 */ /* 0x000ea40008001107 */
[----:B--2---:R-:W-:Y:S05]  /*4a20*/  @!P0 BRA `(.L_x_94) ;  /* 0x0000004000f88947 */ /* 0x004fea0003800000 */
.L_x_212:
[----:B------:R-:W-:Y:S01]  /*4a30*/  NOP ;  /* 0x0000000000007918 */ /* 0x000fe20000000000 */
[----:B--2---:R-:W2:Y:S01]  /*4a40*/  LDS R0, [UR4+0x14] ;  /* 0x00001404ff007984 */ /* 0x004ea20008000800 */
[----:B------:R-:W-:Y:S01]  /*4a50*/  ULOP3.LUT UR6, UR19, 0xffff, URZ, 0xc0, !UPT ;  /* 0x0000ffff13067892 */ /* 0x000fe2000f8ec0ff */
[----:B------:R-:W-:Y:S01]  /*4a60*/  UMOV UR8, 0xffff ;  /* 0x0000ffff00087882 */ /* 0x000fe20000000000 */
[----:B------:R-:W-:Y:S02]  /*4a70*/  UMOV UR5, 0x1 ;  /* 0x0000000100057882 */ /* 0x000fe40000000000 */
[----:B------:R-:W-:-:S04]  /*4a80*/  USHF.R.U32.HI UR6, URZ, 0x5, UR6 ;  /* 0x00000005ff067899 */ /* 0x000fc80008011606 */
[----:B------:R-:W-:Y:S02]  /*4a90*/  USHF.L.U32 UR8, UR8, UR6, URZ ;  /* 0x0000000608087299 */ /* 0x000fe400080006ff */
[----:B------:R-:W-:-:S04]  /*4aa0*/  USHF.L.U32 UR5, UR5, UR6, URZ ;  /* 0x0000000605057299 */ /* 0x000fc800080006ff */
[----:B--2---:R-:W-:-:S04]  /*4ab0*/  LOP3.LUT R0, R0, UR8, RZ, 0xc0, !PT ;  /* 0x0000000800007c12 */ /* 0x004fc8000f8ec0ff */
[----:B------:R-:W-:-:S13]  /*4ac0*/  ISETP.NE.AND P0, PT, R0, UR8, PT ;  /* 0x0000000800007c0c */ /* 0x000fda000bf05270 */
[----:B------:R-:W-:Y:S05]  /*4ad0*/  @P0 BRA `(.L_x_95) ;  /* 0x0000000000580947 */ /* 0x000fea0003800000 */
[----:B------:R-:W2:Y:S02]  /*4ae0*/  LDS R0, [UR4+0x18] ;  /* 0x00001804ff007984 */ /* 0x000ea40008000800 */
[----:B--2---:R-:W-:-:S04]  /*4af0*/  LOP3.LUT R0, R0, UR5, RZ, 0xc0, !PT ;  /* 0x0000000500007c12 */ /* 0x004fc8000f8ec0ff */
[----:B------:R-:W-:-:S13]  /*4b00*/  ISETP.NE.AND P0, PT, R0, UR5, PT ;  /* 0x0000000500007c0c */ /* 0x000fda000bf05270 */
[----:B------:R-:W-:Y:S05]  /*4b10*/  @P0 BRA `(.L_x_96) ;  /* 0x00000000003c0947 */ /* 0x000fea0003800000 */
[----:B------:R-:W2:Y:S01]  /*4b20*/  S2R R2, SR_LANEID ;  /* 0x0000000000027919 */ /* 0x000ea20000000000 */
[----:B------:R-:W-:Y:S01]  /*4b30*/  ULOP3.LUT UR8, URZ, UR8, URZ, 0x33, !UPT ;  /* 0x00000008ff087292 */ /* 0x000fe2000f8e33ff */
[----:B------:R-:W-:Y:S01]  /*4b40*/  LOP3.LUT R4, RZ, UR5, RZ, 0x33, !PT ;  /* 0x00000005ff047c12 */ /* 0x000fe2000f8e33ff */
[----:B------:R-:W-:Y:S02]  /*4b50*/  VOTEU.ANY UR7, UPT, PT ;  /* 0x0000000000077886 */ /* 0x000fe400038e0100 */
[----:B------:R-:W-:Y:S01]  /*4b60*/  UFLO.U32 UR7, UR7 ;  /* 0x00000007000772bd */ /* 0x000fe200080e0000 */
[----:B------:R-:W3:Y:S01]  /*4b70*/  REDUX UR5, R4 ;  /* 0x00000000040573c4 */ /* 0x000ee20000000000 */
[----:B------:R-:W-:-:S06]  /*4b80*/  IMAD.U32 R0, RZ, RZ, UR8 ;  /* 0x00000008ff007e24 */ /* 0x000fcc000f8e00ff */
[----:B------:R1:W-:Y:S01]  /*4b90*/  UTCATOMSWS.AND URZ, UR8 ;  /* 0x0000000800ff79e3 */ /* 0x0003e20008000000 */
[----:B------:R-:W4:Y:S01]  /*4ba0*/  REDUX UR6, R0 ;  /* 0x00000000000673c4 */ /* 0x000f220000000000 */
[----:B--2---:R-:W-:Y:S01]  /*4bb0*/  ISETP.EQ.U32.AND P0, PT, R2, UR7, PT ;  /* 0x0000000702007c0c */ /* 0x004fe2000bf02070 */
[----:B---3--:R-:W-:Y:S01]  /*4bc0*/  IMAD.U32 R2, RZ, RZ, UR5 ;  /* 0x00000005ff027e24 */ /* 0x008fe2000f8e00ff */
[----:B----4-:R-:W-:-:S11]  /*4bd0*/  MOV R3, UR6 ;  /* 0x0000000600037c02 */ /* 0x010fd60008000f00 */
[----:B------:R1:W-:Y:S04]  /*4be0*/  @P0 ATOMS.AND RZ, [UR4+0x14], R3 ;  /* 0x00001403ffff098c */ /* 0x0003e8000a800004 */
[----:B------:R1:W-:Y:S01]  /*4bf0*/  @P0 ATOMS.AND RZ, [UR4+0x18], R2 ;  /* 0x00001802ffff098c */ /* 0x0003e2000a800004 */
[----:B------:R-:W-:Y:S05]  /*4c00*/  BRA `(.L_x_97) ;  /* 0x0000000000147947 */ /* 0x000fea0003800000 */
.L_x_96:
[----:B------:R-:W-:Y:S02]  /*4c10*/  MOV R2, 0x4c30 ;  /* 0x00004c3000027802 */ /* 0x000fe40000000f00 */
[----:B-1--45:R-:W-:Y:S05]  /*4c20*/  CALL.REL.NOINC `($__internal_0_$__cuda_sm10x_tcgen05_guardrail_trap_col_being_dealloced_not_returned_by_alloc) ;  /* 0x0000004400147944 */ /* 0x032fea0003c00000 */
[----:B------:R-:W-:Y:S05]  /*4c30*/  BRA `(.L_x_97) ;  /* 0x0000000000087947 */ /* 0x000fea0003800000 */
.L_x_95:
[----:B------:R-:W-:Y:S02]  /*4c40*/  MOV R2, 0x4c60 ;  /* 0x00004c6000027802 */ /* 0x000fe40000000f00 */
[----:B-1--45:R-:W-:Y:S05]  /*4c50*/  CALL.REL.NOINC `($__internal_2_$__cuda_sm10x_tcgen05_guardrail_trap_unallocated_columns_being_dealloced) ;  /* 0x0000004400207944 */ /* 0x032fea0003c00000 */
.L_x_97:
[----:B------:R-:W-:Y:S01]  /*4c60*/  NOP ;  /* 0x0000000000007918 */ /* 0x000fe20000000000 */
[----:B-1----:R-:W-:Y:S05]  /*4c70*/  EXIT ;  /* 0x000000000000794d */ /* 0x002fea0003800000 */
.L_x_79:
[----:B------:R-:W-:-:S09]  /*4c80*/  UISETP.NE.OR UP2, UPT, UR8, 0x3, !UP2 ;  /* 0x000000030800788c */ /* 0x000fd2000d745670 */
[----:B------:R-:W-:Y:S05]  /*4c90*/  BRA.U UP2, `(.L_x_98) ;  /* 0x0000000902c87547 */ /* 0x000fea000b800000 */
[----:B------:R-:W1:Y:S01]  /*4ca0*/  LDCU.64 UR6, c[0x0][0x888] ;  /* 0x00011100ff0677ac */ /* 0x000e620008000a00 */
[----:B------:R-:W2:Y:S01]  /*4cb0*/  LDC R0, c[0x0][0xb30] ;  /* 0x0002cc00ff007b82 */ /* 0x000ea20000000800 */
[----:B------:R-:W-:Y:S01]  /*4cc0*/  IMAD.MOV.U32 R30, RZ, RZ, 0x1 ;  /* 0x00000001ff1e7424 */ /* 0x000fe200078e00ff */
[----:B------:R-:W-:Y:S01]  /*4cd0*/  CS2R R28, SRZ ;  /* 0x00000000001c7805 */ /* 0x000fe2000001ff00 */
[----:B------:R-:W4:Y:S01]  /*4ce0*/  LDCU.64 UR4, c[0x0][0x890] ;  /* 0x00011200ff0477ac */ /* 0x000f220008000a00 */
[----:B------:R-:W-:Y:S01]  /*4cf0*/  IMAD.MOV.U32 R25, RZ, RZ, 0x2000 ;  /* 0x00002000ff197424 */ /* 0x000fe200078e00ff */
[----:B------:R-:W-:-:S03]  /*4d00*/  UMOV UR8, 0x400 ;  /* 0x0000040000087882 */ /* 0x000fc60000000000 */
[----:B------:R-:W3:Y:S01]  /*4d10*/  LDC R19, c[0x0][0x370] ;  /* 0x0000dc00ff137b82 */ /* 0x000ee20000000800 */
[----:B------:R-:W-:-:S07]  /*4d20*/  UPLOP3.LUT UP1, UPT, UPT, UPT, UPT, 0x40, 0x4 ;  /* 0x000000000004789c */ /* 0x000fce0003f2e870 */
[----:B------:R-:W3:Y:S01]  /*4d30*/  LDC R2, c[0x0][0xb0c] ;  /* 0x0002c300ff027b82 */ /* 0x000ee20000000800 */
[----:B-1----:R-:W-:Y:S02]  /*4d40*/  UISETP.NE.U32.AND UP2, UPT, UR6, URZ, UPT ;  /* 0x000000ff0600728c */ /* 0x002fe4000bf45070 */
[----:B------:R-:W-:Y:S02]  /*4d50*/  ULEA UR6, UR37, UR8, 0x18 ;  /* 0x0000000825067291 */ /* 0x000fe4000f8ec0ff */
[----:B------:R-:W-:Y:S02]  /*4d60*/  UISETP.NE.AND.EX UP2, UPT, UR7, URZ, UPT, UP2 ;  /* 0x000000ff0700728c */ /* 0x000fe4000bf45320 */
[----:B------:R-:W-:Y:S01]  /*4d70*/  UIADD3 UR7, UPT, UPT, UR6, 0x220, URZ ;  /* 0x0000022006077890 */ /* 0x000fe2000fffe0ff */
[----:B------:R-:W1:Y:S01]  /*4d80*/  LDC R18, c[0x0][0xb20] ;  /* 0x0002c800ff127b82 */ /* 0x000e620000000800 */
[----:B----4-:R-:W-:Y:S01]  /*4d90*/  UISETP.NE.U32.AND UP3, UPT, UR4, URZ, UPT ;  /* 0x000000ff0400728c */ /* 0x010fe2000bf65070 */
[----:B--2---:R-:W-:Y:S01]  /*4da0*/  ISETP.NE.AND P1, PT, R0, 0x1, PT ;  /* 0x000000010000780c */ /* 0x004fe20003f25270 */
[----:B------:R-:W-:-:S02]  /*4db0*/  UPRMT UR37, UR37, 0x654, UR7 ;  /* 0x0000065425257896 */ /* 0x000fc40008000007 */
[----:B------:R-:W-:-:S03]  /*4dc0*/  UISETP.NE.AND.EX UP3, UPT, UR5, URZ, UPT, UP3 ;  /* 0x000000ff0500728c */ /* 0x000fc6000bf65330 */
[----:B------:R-:W2:Y:S08]  /*4dd0*/  LDC.64 R32, c[0x0][0x348] ;  /* 0x0000d200ff207b82 */ /* 0x000eb00000000a00 */
[----:B------:R-:W4:Y:S08]  /*4de0*/  LDC.64 R16, c[0x0][0xb10] ;  /* 0x0002c400ff107b82 */ /* 0x000f300000000a00 */
[----:B------:R-:W1:Y:S08]  /*4df0*/  LDC.64 R6, c[0x0][0xb18] ;  /* 0x0002c600ff067b82 */ /* 0x000e700000000a00 */
[----:B------:R-:W1:Y:S08]  /*4e00*/  LDC.64 R4, c[0x0][0xb28] ;  /* 0x0002ca00ff047b82 */ /* 0x000e700000000a00 */
[----:B---3--:R-:W1:Y:S02]  /*4e10*/  LDC R24, c[0x0][0x374] ;  /* 0x0000dd00ff187b82 */ /* 0x008e640000000800 */
.L_x_106:
[C---:B------:R-:W-:Y:S02]  /*4e20*/  LEA R0, R29.reuse, UR6, 0x3 ;  /* 0x000000061d007c11 */ /* 0x040fe4000f8e18ff */
[----:B------:R-:W-:Y:S02]  /*4e30*/  SHF.L.U32 R3, R28, 0x1f, RZ ;  /* 0x0000001f1c037819 */ /* 0x000fe400000006ff */
[----:B------:R-:W-:Y:S02]  /*4e40*/  LEA R20, R29, UR6, 0x4 ;  /* 0x000000061d147c11 */ /* 0x000fe4000f8e20ff */
[----:B---3--:R-:W3:Y:S02]  /*4e50*/  SYNCS.PHASECHK.TRANS64.TRYWAIT P0, [R0+URZ+0x240], R3 ;  /* 0x00024003000075a7 */ /* 0x008ee400080011ff */
[----:B---3--:R-:W-:Y:S05]  /*4e60*/  @!P0 BRA `(.L_x_99) ;  /* 0x0000004000008947 */ /* 0x008fea0003800000 */
.L_x_213:
[----:B------:R-:W-:Y:S01]  /*4e70*/  ISETP.GE.AND P0, PT, R72, 0x1, PT ;  /* 0x000000014800780c */ /* 0x000fe20003f06270 */
[----:B------:R-:W1:Y:S01]  /*4e80*/  LDS.128 R20, [R20+0x2d0] ;  /* 0x0002d00014147984 */ /* 0x000e620000000c00 */
[----:B------:R-:W-:Y:S01]  /*4e90*/  ISETP.NE.U32.AND P4, PT, RZ, UR4, PT ;  /* 0x00000004ff007c0c */ /* 0x000fe2000bf85070 */
[----:B---3--:R-:W-:Y:S01]  /*4ea0*/  VIADD R0, R0, 0x250 ;  /* 0x0000025000007836 */ /* 0x008fe20000000000 */
[----:B------:R-:W-:Y:S02]  /*4eb0*/  SHF.L.U32 R26, R30, 0x1f, RZ ;  /* 0x0000001f1e1a7819 */ /* 0x000fe400000006ff */
[----:B------:R-:W-:Y:S02]  /*4ec0*/  ISETP.NE.AND.EX P4, PT, RZ, UR5, PT, P4 ;  /* 0x00000005ff007c0c */ /* 0x000fe4000bf85340 */
[----:B------:R-:W-:Y:S01]  /*4ed0*/  PRMT R0, RZ, 0x654, R0 ;  /* 0x00000654ff007816 */ /* 0x000fe20000000000 */
[----:B------:R-:W-:Y:S01]  /*4ee0*/  @!PT LDS RZ, [RZ] ;  /* 0x00000000fffff984 */ /* 0x000fe20000000800 */
[----:B------:R-:W-:Y:S01]  /*4ef0*/  @!PT LDS RZ, [RZ] ;  /* 0x00000000fffff984 */ /* 0x000fe20000000800 */
[----:B------:R-:W-:Y:S01]  /*4f00*/  @!PT LDS RZ, [RZ] ;  /* 0x00000000fffff984 */ /* 0x000fe20000000800 */
[----:B------:R-:W-:Y:S01]  /*4f10*/  @!PT LDS RZ, [RZ] ;  /* 0x00000000fffff984 */ /* 0x000fe20000000800 */
[----:B------:R3:W-:Y:S06]  /*4f20*/  MEMBAR.ALL.CTA ;  /* 0x0000000000007992 */ /* 0x0007ec0000008000 */
[----:B---3--:R-:W3:Y:S02]  /*4f30*/  FENCE.VIEW.ASYNC.S ;  /* 0x00000000000073c6 */ /* 0x008ee40000000000 */
[----:B---3--:R3:W-:Y:S01]  /*4f40*/  SYNCS.ARRIVE.TRANS64.RED.A1T0 RZ, [R0+URZ], RZ ;  /* 0x000000ff00ff79a7 */ /* 0x0087e200081004ff */
[----:B-1----:R-:W-:Y:S11]  /*4f50*/  LOP3.LUT P3, RZ, R22, 0x1, RZ, 0xc0, !PT ;  /* 0x0000000116ff7812 */ /* 0x002ff6000786c0ff */
[----:B------:R-:W-:Y:S02]  /*4f60*/  @!UPT UIADD3 URZ, UPT, UPT, URZ, URZ, URZ ;  /* 0x000000fffffff290 */ /* 0x000fe4000fffe0ff */
[----:B------:R-:W-:Y:S02]  /*4f70*/  @P3 MOV R13, R20 ;  /* 0x00000014000d3202 */ /* 0x000fe40000000f00 */
[----:B------:R-:W-:Y:S01]  /*4f80*/  @P3 LOP3.LUT R8, R21, 0xffff, RZ, 0xc0, !PT ;  /* 0x0000ffff15083812 */ /* 0x000fe200078ec0ff */
[----:B---3--:R-:W-:Y:S06]  /*4f90*/  @!P0 BRA `(.L_x_100) ;  /* 0x0000000000a48947 */ /* 0x008fec0003800000 */
[----:B------:R-:W-:Y:S01]  /*4fa0*/  IMAD.HI.U32 R31, R24, R7, RZ ;  /* 0x00000007181f7227 */ /* 0x000fe200078e00ff */
[----:B------:R-:W-:Y:S02]  /*4fb0*/  ISETP.NE.AND P0, PT, R6, 0x1, PT ;  /* 0x000000010600780c */ /* 0x000fe40003f05270 */
[----:B------:R-:W-:Y:S01]  /*4fc0*/  ISETP.NE.AND P2, PT, R72, 0x1, PT ;  /* 0x000000014800780c */ /* 0x000fe20003f45270 */
[----:B----4-:R-:W-:Y:S01]  /*4fd0*/  IMAD.HI.U32 R34, R19, R16, RZ ;  /* 0x0000001013227227 */ /* 0x010fe200078e00ff */
[----:B------:R-:W-:Y:S02]  /*4fe0*/  SHF.R.U32.HI R31, RZ, R18, R31 ;  /* 0x00000012ff1f7219 */ /* 0x000fe4000001161f */
[----:B------:R-:W-:Y:S01]  /*4ff0*/  ISETP.NE.AND P5, PT, R2, 0x1, PT ;  /* 0x000000010200780c */ /* 0x000fe20003fa5270 */
[----:B------:R-:W-:Y:S01]  /*5000*/  IMAD.HI.U32 R36, R13, R16, RZ ;  /* 0x000000100d247227 */ /* 0x000fe200078e00ff */
[----:B------:R-:W-:Y:S02]  /*5010*/  SHF.R.U32.HI R34, RZ, R17, R34 ;  /* 0x00000011ff227219 */ /* 0x000fe40000011622 */
[----:B------:R-:W-:Y:S01]  /*5020*/  SEL R3, R24, R31, !P0 ;  /* 0x0000001f18037207 */ /* 0x000fe20004000000 */
[C---:B------:R-:W-:Y:S01]  /*5030*/  IMAD.HI.U32 R31, R8.reuse, R7, RZ ;  /* 0x00000007081f7227 */ /* 0x040fe200078e00ff */
[----:B------:R-:W-:Y:S02]  /*5040*/  SEL R11, R19, R34, !P5 ;  /* 0x00000022130b7207 */ /* 0x000fe40006800000 */
[----:B------:R-:W-:Y:S01]  /*5050*/  SHF.R.U32.HI R36, RZ, R17, R36 ;  /* 0x00000011ff247219 */ /* 0x000fe20000011624 */
[----:B------:R-:W-:Y:S01]  /*5060*/  IMAD.HI.U32 R38, R3, R4, RZ ;  /* 0x0000000403267227 */ /* 0x000fe200078e00ff */
[----:B------:R-:W-:Y:S03]  /*5070*/  SHF.R.U32.HI R31, RZ, R18, R31 ;  /* 0x00000012ff1f7219 */ /* 0x000fe6000001161f */
[----:B------:R-:W-:Y:S01]  /*5080*/  IMAD.HI.U32 R34, R11, R4, RZ ;  /* 0x000000040b227227 */ /* 0x000fe200078e00ff */
[----:B------:R-:W-:Y:S02]  /*5090*/  @P2 SHF.R.U32.HI R3, RZ, R5, R38 ;  /* 0x00000005ff032219 */ /* 0x000fe40000011626 */
[----:B------:R-:W-:Y:S02]  /*50a0*/  SEL R9, R8, R31, !P0 ;  /* 0x0000001f08097207 */ /* 0x000fe40004000000 */
[----:B------:R-:W-:Y:S01]  /*50b0*/  @P2 SHF.R.U32.HI R11, RZ, R5, R34 ;  /* 0x00000005ff0b2219 */ /* 0x000fe20000011622 */
[C---:B------:R-:W-:Y:S01]  /*50c0*/  IMAD R10, R72.reuse, R3, RZ ;  /* 0x00000003480a7224 */ /* 0x040fe200078e02ff */
[----:B------:R-:W-:Y:S01]  /*50d0*/  SEL R3, R13, R36, !P5 ;  /* 0x000000240d037207 */ /* 0x000fe20006800000 */
[C---:B------:R-:W-:Y:S03]  /*50e0*/  IMAD.HI.U32 R14, R9.reuse, R4, RZ ;  /* 0x00000004090e7227 */ /* 0x040fe600078e00ff */
[----:B------:R-:W-:Y:S01]  /*50f0*/  ISETP.GE.AND P0, PT, R9, R10, PT ;  /* 0x0000000a0900720c */ /* 0x000fe20003f06270 */
[C---:B------:R-:W-:Y:S01]  /*5100*/  IMAD R12, R72.reuse, R11, RZ ;  /* 0x0000000b480c7224 */ /* 0x040fe200078e02ff */
[-C--:B------:R-:W-:Y:S04]  /*5110*/  SHF.R.U32.HI R14, RZ, R5.reuse, R14 ;  /* 0x00000005ff0e7219 */ /* 0x080fe8000001160e */
[----:B------:R-:W-:Y:S02]  /*5120*/  ISETP.GE.OR P0, PT, R3, R12, P0 ;  /* 0x0000000c0300720c */ /* 0x000fe40000706670 */
[----:B------:R-:W-:Y:S05]  /*5130*/  SEL R15, R9, R14, !P2 ;  /* 0x0000000e090f7207 */ /* 0x000fea0005000000 */
[----:B------:R-:W-:Y:S04]  /*5140*/  IMAD.MOV R14, RZ, RZ, -R15 ;  /* 0x000000ffff0e7224 */ /* 0x000fe800078e0a0f */
[----:B------:R-:W-:Y:S02]  /*5150*/  IMAD R14, R72, R14, R9 ;  /* 0x0000000e480e7224 */ /* 0x000fe400078e0209 */
[C---:B------:R-:W-:Y:S05]  /*5160*/  @!P0 IMAD.HI.U32 R10, R3.reuse, R4, RZ ;  /* 0x00000004030a8227 */ /* 0x040fea00078e00ff */
[----:B------:R-:W-:Y:S04]  /*5170*/  @!P0 SHF.R.U32.HI R10, RZ, R5, R10 ;  /* 0x00000005ff0a8219 */ /* 0x000fe8000001160a */
[----:B------:R-:W-:Y:S01]  /*5180*/  @!P0 SEL R0, R3, R10, !P2 ;  /* 0x0000000a03008207 */ /* 0x000fe20005000000 */
[----:B------:R-:W-:Y:S03]  /*5190*/  IMAD.MOV R10, RZ, RZ, -R3 ;  /* 0x000000ffff0a7224 */ /* 0x000fe600078e0a03 */
[----:B------:R-:W-:Y:S01]  /*51a0*/  @!P0 IADD3 R15, PT, PT, R15, -R0, RZ ;  /* 0x800000000f0f8210 */ /* 0x000fe20007ffe0ff */
[----:B------:R-:W-:Y:S01]  /*51b0*/  @!P0 IMAD R0, R11, R14, R0 ;  /* 0x0000000e0b008224 */ /* 0x000fe200078e0200 */
[----:B------:R-:W-:Y:S01]  /*51c0*/  IADD3 R11, PT, PT, -R9, RZ, RZ ;  /* 0x000000ff090b7210 */ /* 0x000fe20007ffe1ff */
[----:B------:R-:W-:Y:S02]  /*51d0*/  IMAD R13, R2, R10, R13 ;  /* 0x0000000a020d7224 */ /* 0x000fe400078e020d */
[----:B------:R-:W-:Y:S02]  /*51e0*/  @!P0 IMAD R9, R15, R72, R3 ;  /* 0x000000480f098224 */ /* 0x000fe400078e0203 */
[----:B------:R-:W-:Y:S02]  /*51f0*/  @!P0 IMAD.MOV.U32 R3, RZ, RZ, R0 ;  /* 0x000000ffff038224 */ /* 0x000fe400078e0000 */
[----:B------:R-:W-:Y:S02]  /*5200*/  IMAD R8, R6, R11, R8 ;  /* 0x0000000b06087224 */ /* 0x000fe400078e0208 */
[----:B------:R-:W-:Y:S02]  /*5210*/  IMAD R13, R3, R2, R13 ;  /* 0x00000002030d7224 */ /* 0x000fe400078e020d */
[----:B------:R-:W-:Y:S02]  /*5220*/  IMAD R8, R9, R6, R8 ;  /* 0x0000000609087224 */ /* 0x000fe400078e0208 */
.L_x_100:
[----:B------:R-:W-:Y:S05]  /*5230*/  BRA.U UP1, `(.L_x_101) ;  /* 0x0000000101107547 */ /* 0x000fea000b800000 */
[----:B------:R-:W-:Y:S04]  /*5240*/  MOV R0, UR13 ;  /* 0x0000000d00007c02 */ /* 0x000fe80008000f00 */
[----:B------:R-:W-:Y:S04]  /*5250*/  SHF.L.U32 R3, R0, 0x1f, RZ ;  /* 0x0000001f00037819 */ /* 0x000fe800000006ff */
[----:B------:R-:W1:Y:S02]  /*5260*/  SYNCS.PHASECHK.TRANS64.TRYWAIT P0, [UR6+0x238], R3 ;  /* 0x00023803ff0075a7 */ /* 0x000e640008001106 */
[----:B-1----:R-:W-:Y:S05]  /*5270*/  @!P0 BRA `(.L_x_102) ;  /* 0x0000003c00108947 */ /* 0x002fea0003800000 */
.L_x_101:
[----:B------:R-:W-:Y:S05]  /*5280*/  BRA.U !UP3, `(.L_x_103) ;  /* 0x000000010b347547 */ /* 0x000fea000b800000 */
[----:B------:R-:W-:Y:S01]  /*5290*/  UPLOP3.LUT UP0, UPT, UPT, UPT, UP2, 0x80, 0x8 ;  /* 0x000000000008789c */ /* 0x000fe20003f0f020 */
[----:B-1----:R-:W-:Y:S02]  /*52a0*/  HFMA2 R0, -RZ, RZ, 0, 5.9604644775390625e-08 ;  /* 0x00000001ff007431 */ /* 0x002fe400000001ff */
[----:B------:R-:W-:Y:S03]  /*52b0*/  IMAD.MOV.U32 R164, RZ, RZ, 0x1 ;  /* 0x00000001ffa47424 */ /* 0x000fe600078e00ff */
[----:B------:R-:W-:Y:S05]  /*52c0*/  PLOP3.LUT P0, PT, PT, PT, UP0, 0x80, 0x8 ;  /* 0x000000000008781c */ /* 0x000fea0003f0f008 */
[----:B------:R-:W1:Y:S01]  /*52d0*/  @UP0 LDCU.64 UR8, c[0x0][0x888] ;  /* 0x00011100ff0807ac */ /* 0x000e620008000a00 */
[----:B------:R-:W-:Y:S07]  /*52e0*/  @UP0 UIMAD UR7, UR36, UR4, URZ ;  /* 0x00000004240702a4 */ /* 0x000fee000f8e02ff */
[----:B------:R-:W-:Y:S01]  /*52f0*/  @!P0 PRMT R164, R0, 0x7610, R164 ;  /* 0x0000761000a48816 */ /* 0x000fe200000000a4 */
[----:B-1----:R-:W-:Y:S03]  /*5300*/  @UP0 UIMAD.WIDE UR8, UR7, 0x4, UR8 ;  /* 0x00000004070808a5 */ /* 0x002fe6000f8e0208 */
[----:B------:R-:W1:Y:S03]  /*5310*/  @!UP0 LDCU UR7, c[0x0][0x880] ;  /* 0x00011000ff0787ac */ /* 0x000e660008000800 */
[----:B------:R-:W-:Y:S01]  /*5320*/  IMAD.U32 R10, RZ, RZ, UR8 ;  /* 0x00000008ff0a7e24 */ /* 0x000fe2000f8e00ff */
[----:B------:R-:W-:Y:S05]  /*5330*/  MOV R11, UR9 ;  /* 0x00000009000b7c02 */ /* 0x000fea0008000f00 */
[----:B-----5:R3:W5:Y:S02]  /*5340*/  @P0 LDG.E R81, desc[UR40][R10.64] ;  /* 0x000000280a510981 */ /* 0x020764000c1e1900 */
[----:B-1-3--:R-:W-:Y:S07]  /*5350*/  @!P0 IMAD.U32 R81, RZ, RZ, UR7 ;  /* 0x00000007ff518e24 */ /* 0x00afee000f8e00ff */
.L_x_103:
[----:B-----5:R-:W-:Y:S01]  /*5360*/  @!P4 FSETP.EQ.AND P5, PT, R81, RZ, PT ;  /* 0x000000ff5100c20b */ /* 0x020fe20003fa2000 */
[----:B------:R-:W-:Y:S01]  /*5370*/  @!UPT UIADD3 URZ, UPT, UPT, URZ, URZ, URZ ;  /* 0x000000fffffff290 */ /* 0x000fe2000fffe0ff */
[----:B------:R-:W-:Y:S11]  /*5380*/  @!P4 BRA `(.L_x_104) ;  /* 0x000000000014c947 */ /* 0x000ff60003800000 */
[----:B------:R-:W-:Y:S02]  /*5390*/  LOP3.LUT P0, RZ, R164, 0xff, RZ, 0xc0, !PT ;  /* 0x000000ffa4ff7812 */ /* 0x000fe4000780c0ff */
[----:B------:R-:W-:Y:S04]  /*53a0*/  PLOP3.LUT P5, PT, PT, PT, UP0, 0x80, 0x8 ;  /* 0x000000000008781c */ /* 0x000fe80003faf008 */
[----:B------:R-:W-:Y:S07]  /*53b0*/  PLOP3.LUT P5, PT, P5, PT, PT, 0x8, 0x80 ;  /* 0x000000000080781c */ /* 0x000fee0002fae170 */
[----:B------:R-:W-:Y:S11]  /*53c0*/  @P0 FSETP.EQ.AND P5, PT, R81, RZ, PT ;  /* 0x000000ff5100020b */ /* 0x000ff60003fa2000 */
[----:B------:R-:W-:Y:S02]  /*53d0*/  @!UPT UIADD3 URZ, UPT, UPT, URZ, URZ, URZ ;  /* 0x000000fffffff290 */ /* 0x000fe4000fffe0ff */
.L_x_104:
[----:B------:R-:W3:Y:S01]  /*53e0*/  SYNCS.PHASECHK.TRANS64.TRYWAIT P4, [UR6+0x228], R26 ;  /* 0x0002281aff0075a7 */ /* 0x000ee20008081106 */
[----:B------:R-:W-:Y:S01]  /*53f0*/  @P3 SHF.R.U32.HI R27, RZ, 0x10, R21 ;  /* 0x00000010ff1b3819 */ /* 0x000fe20000011615 */
[----:B------:R-:W-:Y:S01]  /*5400*/  VIADD R29, R29, 0x1 ;  /* 0x000000011d1d7836 */ /* 0x000fe20000000000 */
[----:B------:R-:W5:Y:S08]  /*5410*/  LDC.64 R14, c[0x0][0xb10] ;  /* 0x0002c400ff0e7b82 */ /* 0x000f700000000a00 */
[----:B------:R-:W2:Y:S08]  /*5420*/  LDC.64 R10, c[0x0][0xb18] ;  /* 0x0002c600ff0a7b82 */ /* 0x000eb00000000a00 */
[----:B-1----:R-:W1:Y:S08]  /*5430*/  @!P1 LDC R0, c[0x0][0xb20] ;  /* 0x0002c800ff009b82 */ /* 0x002e700000000800 */
[----:B------:R-:W4:Y:S01]  /*5440*/  @!P1 LDC R3, c[0x0][0xb0c] ;  /* 0x0002c300ff039b82 */ /* 0x000f220000000800 */
[----:B-----5:R-:W-:Y:S05]  /*5450*/  @!P1 IMAD.HI.U32 R14, R13, R14, RZ ;  /* 0x0000000e0d0e9227 */ /* 0x020fea00078e00ff */
[----:B------:R-:W-:Y:S01]  /*5460*/  @!P1 SHF.R.U32.HI R14, RZ, R15, R14 ;  /* 0x0000000fff0e9219 */ /* 0x000fe2000001160e */
[----:B--2---:R-:W-:Y:S01]  /*5470*/  @!P1 IMAD.HI.U32 R11, R8, R11, RZ ;  /* 0x0000000b080b9227 */ /* 0x004fe200078e00ff */
[----:B------:R-:W-:Y:S04]  /*5480*/  @!P1 ISETP.NE.AND P0, PT, R10, 0x1, PT ;  /* 0x000000010a00980c */ /* 0x000fe80003f05270 */
[----:B-1----:R-:W-:Y:S02]  /*5490*/  @!P1 SHF.R.U32.HI R9, RZ, R0, R11 ;  /* 0x00000000ff099219 */ /* 0x002fe4000001160b */
[----:B----4-:R-:W-:Y:S02]  /*54a0*/  @!P1 ISETP.NE.AND P2, PT, R3, 0x1, PT ;  /* 0x000000010300980c */ /* 0x010fe40003f45270 */
[----:B------:R-:W-:Y:S02]  /*54b0*/  @!P1 SEL R9, R8, R9, !P0 ;  /* 0x0000000908099207 */ /* 0x000fe40004000000 */
[----:B------:R-:W-:Y:S02]  /*54c0*/  ELECT P0, URZ, PT ;  /* 0x0000000000ff782f */ /* 0x000fe40003800000 */
[----:B------:R-:W-:Y:S05]  /*54d0*/  @!P1 SEL R14, R13, R14, !P2 ;  /* 0x0000000e0d0e9207 */ /* 0x000fea0005000000 */
[----:B------:R-:W-:Y:S02]  /*54e0*/  @!P1 IMAD.IADD R0, R9, 0x1, -R14 ;  /* 0x0000000109009824 */ /* 0x000fe400078e0a0e */
[----:B------:R-:W-:Y:S02]  /*54f0*/  @!P1 IMAD.IADD R9, R14, 0x1, -R9 ;  /* 0x000000010e099824 */ /* 0x000fe400078e0a09 */
[----:B------:R-:W-:Y:S02]  /*5500*/  @!P1 IMAD R13, R0, R3, R13 ;  /* 0x00000003000d9224 */ /* 0x000fe400078e020d */
[----:B------:R-:W-:Y:S01]  /*5510*/  @!P1 IMAD R8, R9, R10, R8 ;  /* 0x0000000a09089224 */ /* 0x000fe200078e0208 */
[----:B---3--:R-:W-:Y:S06]  /*5520*/  @!P4 BRA `(.L_x_105) ;  /* 0x00000038007cc947 */ /* 0x008fec0003800000 */
.L_x_216:
[----:B------:R-:W-:Y:S01]  /*5530*/  PLOP3.LUT P5, PT, P5, P0, PT, 0xf2, 0x2f ;  /* 0x00000000002f781c */ /* 0x000fe20002fa1e72 */
[----:B------:R-:W-:Y:S01]  /*5540*/  UMOV UR14, 0x0 ;  /* 0x00000000000e7882 */ /* 0x000fe20000000000 */
[----:B------:R-:W-:Y:S01]  /*5550*/  LOP3.LUT R30, R30, 0x1, RZ, 0x3c, !PT ;  /* 0x000000011e1e7812 */ /* 0x000fe200078e3cff */
[----:B------:R-:W-:Y:S01]  /*5560*/  UMOV UR15, 0x10000000 ;  /* 0x10000000000f7882 */ /* 0x000fe20000000000 */
[----:B------:R-:W-:Y:S01]  /*5570*/  UMOV UR12, UR36 ;  /* 0x00000024000c7c82 */ /* 0x000fe20008000000 */
[----:B------:R-:W-:Y:S08]  /*5580*/  @P3 R2UR UR36, R27 ;  /* 0x000000001b2432ca */ /* 0x000ff000000e0000 */
[----:B-1----:R-:W-:Y:S01]  /*5590*/  @!P5 IADD3 R3, P0, PT, R32, 0x580, RZ ;  /* 0x000005802003d810 */ /* 0x002fe20007f1e0ff */
[----:B------:R-:W-:Y:S01]  /*55a0*/  @!P5 IMAD.SHL.U32 R155, R155, 0x40, RZ ;  /* 0x000000409b9bd824 */ /* 0x000fe200078e00ff */
[----:B------:R-:W-:Y:S01]  /*55b0*/  VOTEU.ALL UP1, P5 ;  /* 0x0000000000ff7886 */ /* 0x000fe20002820000 */
[----:B------:R-:W-:Y:S01]  /*55c0*/  @!P5 IMAD.SHL.U32 R165, R165, 0x80, RZ ;  /* 0x00000080a5a5d824 */ /* 0x000fe200078e00ff */
[----:B------:R-:W-:Y:S01]  /*55d0*/  @!P5 R2UR UR8, R3 ;  /* 0x000000000308d2ca */ /* 0x000fe200000e0000 */
[----:B------:R-:W-:Y:S01]  /*55e0*/  @!P5 IMAD.X R0, RZ, RZ, R33, P0 ;  /* 0x000000ffff00d224 */ /* 0x000fe200000e0621 */
[----:B------:R-:W-:Y:S01]  /*55f0*/  @!P5 R2UR UR10, R155 ;  /* 0x000000009b0ad2ca */ /* 0x000fe200000e0000 */
[----:B------:R-:W-:Y:S01]  /*5600*/  @!UP1 UIADD3 UR9, UPT, UPT, UR6, 0x220, URZ ;  /* 0x0000022006099890 */ /* 0x000fe2000fffe0ff */
[----:B------:R-:W-:Y:S01]  /*5610*/  @!P5 R2UR UR11, R165 ;  /* 0x00000000a50bd2ca */ /* 0x000fe200000e0000 */
[----:B------:R-:W-:Y:S01]  /*5620*/  IMAD.IADD R155, R8, 0x1, R143 ;  /* 0x00000001089b7824 */ /* 0x000fe200078e028f */
[----:B------:R-:W-:Y:S01]  /*5630*/  @!P5 R2UR UR7, R0 ;  /* 0x000000000007d2ca */ /* 0x000fe200000e0000 */
[----:B------:R-:W-:Y:S01]  /*5640*/  IMAD.IADD R165, R13, 0x1, R154 ;  /* 0x000000010da57824 */ /* 0x000fe200078e029a */
[C---:B------:R-:W-:Y:S04]  /*5650*/  ISETP.NE.AND P0, PT, R29.reuse, 0x2, PT ;  /* 0x000000021d00780c */ /* 0x040fe80003f05270 */
[----:B------:R-:W-:Y:S01]  /*5660*/  SEL R3, RZ, 0x1, P0 ;  /* 0x00000001ff037807 */ /* 0x000fe20000000000 */
[----:B------:R-:W-:Y:S01]  /*5670*/  IMAD.U32 R10, RZ, RZ, UR8 ;  /* 0x00000008ff0a7e24 */ /* 0x000fe2000f8e00ff */
[----:B------:R-:W-:Y:S01]  /*5680*/  @!UP1 UIADD3 UR8, UPT, UPT, UR6, 0x400, URZ ;  /* 0x0000040006089890 */ /* 0x000fe2000fffe0ff */
[----:B------:R-:W-:Y:S01]  /*5690*/  SEL R29, R29, RZ, P0 ;  /* 0x000000ff1d1d7207 */ /* 0x000fe20000000000 */
[----:B------:R-:W-:Y:S01]  /*56a0*/  VOTEU.ALL UP1, P5 ;  /* 0x0000000000ff7886 */ /* 0x000fe20002820000 */
[----:B------:R-:W-:Y:S02]  /*56b0*/  LOP3.LUT R28, R28, R3, RZ, 0x3c, !PT ;  /* 0x000000031c1c7212 */ /* 0x000fe400078e3cff */
[----:B------:R-:W-:Y:S01]  /*56c0*/  IMAD.U32 R11, RZ, RZ, UR7 ;  /* 0x00000007ff0b7e24 */ /* 0x000fe2000f8e00ff */
[----:B------:R-:W-:Y:S04]  /*56d0*/  @!P5 R2UR UR16, R10 ;  /* 0x000000000a10d2ca */ /* 0x000fe800000e0000 */
[----:B------:R-:W-:Y:S11]  /*56e0*/  @!P5 R2UR UR17, R11 ;  /* 0x000000000b11d2ca */ /* 0x000ff600000e0000 */
[----:B------:R-:W-:Y:S02]  /*56f0*/  @!UPT UIADD3 URZ, UPT, UPT, URZ, URZ, URZ ;  /* 0x000000fffffff290 */ /* 0x000fe4000fffe0ff */
[----:B------:R3:W-:Y:S01]  /*5700*/  @!UP1 UTMALDG.3D [UR8], [UR16], desc[UR14] ;  /* 0x00000e08100095b4 */ /* 0x0007e20008011000 */
[----:B------:R3:W-:Y:S01]  /*5710*/  @!P5 SYNCS.ARRIVE.TRANS64.RED.A0TR RZ, [UR6+0x220], R25 ;  /* 0x00022019ffffd9a7 */ /* 0x0007e20008300406 */
[----:B------:R-:W-:Y:S01]  /*5720*/  UPLOP3.LUT UP1, UPT, UPT, UPT, UPT, 0x80, 0x8 ;  /* 0x000000000008789c */ /* 0x000fe20003f2f070 */
[----:B------:R-:W-:Y:S01]  /*5730*/  SYNCS.ARRIVE.TRANS64.RED.A1T0 RZ, [UR37], RZ ;  /* 0x000000ffffff79a7 */ /* 0x000fe20008100425 */
[----:B------:R-:W-:Y:S09]  /*5740*/  @P3 BRA `(.L_x_106) ;  /* 0xfffffff400b43947 */ /* 0x000ff2000383ffff */
[----:B------:R-:W-:Y:S07]  /*5750*/  MOV R0, UR6 ;  /* 0x0000000600007c02 */ /* 0x000fee0008000f00 */
.L_x_107:
[----:B-1----:R-:W-:-:S04]  /*5760*/  SHF.L.U32 R3, R30, 0x1f, RZ ;  /* 0x0000001f1e037819 */ /* 0x002fc800000006ff */
[----:B------:R1:W2:Y:S03]  /*5770*/  SYNCS.PHASECHK.TRANS64.TRYWAIT P0, [R0+URZ+0x228], R3 ;  /* 0x00022803000075a7 */ /* 0x0002a600080011ff */
[----:B--2---:R-:W-:Y:S05]  /*5780*/  @!P0 NANOSLEEP.SYNCS 0x989680 ;  /* 0x009896800000895d */ /* 0x004fea0003900000 */
[----:B------:R-:W2:Y:S02]  /*5790*/  @!P0 SYNCS.PHASECHK.TRANS64 P0, [R0+URZ+0x228], R3 ;  /* 0x00022803000085a7 */ /* 0x000ea400080010ff */
[----:B--23--:R-:W-:Y:S05]  /*57a0*/  @P0 EXIT ;  /* 0x000000000000094d */ /* 0x00cfea0003800000 */
[----:B------:R-:W-:Y:S05]  /*57b0*/  BRA `(.L_x_107) ;  /* 0xfffffffc00e87947 */ /* 0x000fea000383ffff */
.L_x_98:
[----:B------:R-:W-:-:S06]  /*57c0*/  UISETP.GE.AND UP1, UPT, UR8, 0x4, UPT ;  /* 0x000000040800788c */ /* 0x000fcc000bf26270 */
[----:B------:R-:W-:-:S13]  /*57d0*/  PLOP3.LUT P0, PT, PT, PT, UP1, 0x80, 0x8 ;  /* 0x000000000008781c */ /* 0x000fda0003f0f018 */
[----:B------:R-:W-:Y:S05]  /*57e0*/  @!P0 EXIT ;  /* 0x000000000000894d */ /* 0x000fea0003800000 */
[----:B------:R-:W-:Y:S01]  /*57f0*/  BAR.SYNC.DEFER_BLOCKING 0x6, 0xa0 ;  /* 0x0182800000007b1d */ /* 0x000fe20000010000 */
[C---:B------:R-:W-:Y:S02]  /*5800*/  IMAD.SHL.U32 R3, R166.reuse, 0x40, RZ ;  /* 0x00000040a6037824 */ /* 0x040fe400078e00ff */
[----:B------:R-:W-:Y:S02]  /*5810*/  HFMA2 R76, -RZ, RZ, 0, 0 ;  /* 0x00000000ff4c7431 */ /* 0x000fe400000001ff */
[C---:B------:R-:W-:Y:S01]  /*5820*/  IMAD.SHL.U32 R168, R166.reuse, 0x8, RZ ;  /* 0x00000008a6a87824 */ /* 0x040fe200078e00ff */
[----:B------:R-:W-:Y:S01]  /*5830*/  CS2R R174, SRZ ;  /* 0x0000000000ae7805 */ /* 0x000fe2000001ff00 */
[----:B------:R-:W-:Y:S01]  /*5840*/  IMAD.U32 R79, R166, 0x10000, RZ ;  /* 0x00010000a64f7824 */ /* 0x000fe200078e00ff */
[----:B------:R-:W-:Y:S01]  /*5850*/  UMOV UR43, 0x400 ;  /* 0x00000400002b7882 */ /* 0x000fe20000000000 */
[----:B------:R-:W-:Y:S01]  /*5860*/  LOP3.LUT R5, R3, 0x180, RZ, 0xc0, !PT ;  /* 0x0000018003057812 */ /* 0x000fe200078ec0ff */
[----:B------:R-:W-:Y:S01]  /*5870*/  ULEA UR43, UR37, UR43, 0x18 ;  /* 0x0000002b252b7291 */ /* 0x000fe2000f8ec0ff */
[----:B------:R-:W1:Y:S01]  /*5880*/  LDC R167, c[0x0][0x370] ;  /* 0x0000dc00ffa77b82 */ /* 0x000e620000000800 */
[----:B------:R-:W-:Y:S01]  /*5890*/  LOP3.LUT R79, R79, 0x600000, RZ, 0xc0, !PT ;  /* 0x006000004f4f7812 */ /* 0x000fe200078ec0ff */
[----:B------:R-:W-:Y:S01]  /*58a0*/  IMAD.MOV.U32 R181, RZ, RZ, RZ ;  /* 0x000000ffffb57224 */ /* 0x000fe200078e00ff */
[----:B------:R-:W-:Y:S01]  /*58b0*/  LOP3.LUT R168, R5, 0x30, R168, 0xf8, !PT ;  /* 0x0000003005a87812 */ /* 0x000fe200078ef8a8 */
[----:B------:R-:W-:Y:S01]  /*58c0*/  UIADD3 UR4, UPT, UPT, UR43, 0x2400, URZ ;  /* 0x000024002b047890 */ /* 0x000fe2000fffe0ff */
[----:B------:R-:W-:Y:S01]  /*58d0*/  IMAD.MOV.U32 R173, RZ, RZ, RZ ;  /* 0x000000ffffad7224 */ /* 0x000fe200078e00ff */
[----:B------:R-:W2:Y:S01]  /*58e0*/  LDCU.64 UR46, c[0x0][0x348] ;  /* 0x00006900ff2e77ac */ /* 0x000ea20008000a00 */
[----:B------:R-:W-:Y:S01]  /*58f0*/  LOP3.LUT R168, R168, 0x1e40, R3, 0xf8, !PT ;  /* 0x00001e40a8a87812 */ /* 0x000fe200078ef803 */
[----:B------:R-:W4:Y:S01]  /*5900*/  LDC R74, c[0x0][0xb0c] ;  /* 0x0002c300ff4a7b82 */ /* 0x000f220000000800 */
[----:B------:R-:W-:Y:S01]  /*5910*/  IMAD.SHL.U32 R3, R166, 0x10, RZ ;  /* 0x00000010a6037824 */ /* 0x000fe200078e00ff */
[----:B------:R-:W-:Y:S01]  /*5920*/  MOV R179, UR4 ;  /* 0x0000000400b37c02 */ /* 0x000fe20008000f00 */
[----:B------:R-:W1:Y:S03]  /*5930*/  LDCU.64 UR38, c[0x0][0x888] ;  /* 0x00011100ff2677ac */ /* 0x000e660008000a00 */
[C---:B------:R-:W-:Y:S01]  /*5940*/  LOP3.LUT R5, R3.reuse, 0x20, RZ, 0xc0, !PT ;  /* 0x0000002003057812 */ /* 0x040fe200078ec0ff */
[----:B------:R-:W3:Y:S01]  /*5950*/  LDS R0, [UR43+0x2f0] ;  /* 0x0002f02bff007984 */ /* 0x000ee20008000800 */
[----:B------:R-:W1:Y:S01]  /*5960*/  LDC R170, c[0x0][0xb20] ;  /* 0x0002c800ffaa7b82 */ /* 0x000e620000000800 */
[----:B------:R-:W-:Y:S01]  /*5970*/  LOP3.LUT R3, R3, 0x40, RZ, 0xc0, !PT ;  /* 0x0000004003037812 */ /* 0x000fe200078ec0ff */
[----:B------:R-:W-:-:S06]  /*5980*/  UIADD3 UR42, UPT, UPT, UR43, 0x400, URZ ;  /* 0x000004002b2a7890 */ /* 0x000fcc000fffe0ff */
[----:B------:R-:W1:Y:S08]  /*5990*/  LDC R73, c[0x0][0xb30] ;  /* 0x0002cc00ff497b82 */ /* 0x000e700000000800 */
[----:B------:R-:W1:Y:S08]  /*59a0*/  LDC.64 R152, c[0x0][0xb10] ;  /* 0x0002c400ff987b82 */ /* 0x000e700000000a00 */
[----:B------:R-:W1:Y:S08]  /*59b0*/  LDC.64 R70, c[0x0][0xb18] ;  /* 0x0002c600ff467b82 */ /* 0x000e700000000a00 */
[----:B------:R-:W1:Y:S01]  /*59c0*/  LDC.64 R148, c[0x0][0x888] ;  /* 0x00022200ff947b82 */ /* 0x000e620000000a00 */
[----:B---3--:R-:W-:-:S07]  /*59d0*/  IMAD.IADD R79, R0, 0x1, R79 ;  /* 0x00000001004f7824 */ /* 0x008fce00078e024f */
[----:B------:R-:W3:Y:S01]  /*59e0*/  LDC.64 R68, c[0x0][0xb28] ;  /* 0x0002ca00ff447b82 */ /* 0x000ee20000000a00 */
[----:B------:R-:W-:-:S05]  /*59f0*/  VIADD R0, R168, UR43 ;  /* 0x0000002ba8007c36 */ /* 0x000fca0008000000 */
[--C-:B------:R-:W-:Y:S02]  /*5a00*/  IADD3 R178, PT, PT, -R5, 0x400, R0.reuse ;  /* 0x0000040005b27810 */ /* 0x100fe40007ffe100 */
[----:B------:R-:W1:Y:S01]  /*5a10*/  LDC.64 R150, c[0x0][0x890] ;  /* 0x00022400ff967b82 */ /* 0x000e620000000a00 */
[----:B------:R-:W-:Y:S02]  /*5a20*/  IADD3 R177, PT, PT, -R3, 0x400, R0 ;  /* 0x0000040003b17810 */ /* 0x000fe40007ffe100 */
[----:B------:R-:W-:-:S05]  /*5a30*/  IMAD.IADD R176, R178, 0x1, -R3 ;  /* 0x00000001b2b07824 */ /* 0x000fca00078e0a03 */
[----:B------:R-:W1:Y:S08]  /*5a40*/  LDC.64 R146, c[0x0][0x8b0] ;  /* 0x00022c00ff927b82 */ /* 0x000e700000000a00 */
[----:B------:R-:W1:Y:S08]  /*5a50*/  LDC.64 R144, c[0x0][0x8a8] ;  /* 0x00022a00ff907b82 */ /* 0x000e700000000a00 */
[----:B--2-4-:R-:W1:Y:S02]  /*5a60*/  LDC R172, c[0x0][0x374] ;  /* 0x0000dd00ffac7b82 */ /* 0x014e640000000800 */
.L_x_125:
[C---:B------:R-:W-:Y:S02]  /*5a70*/  LEA R0, R181.reuse, UR43, 0x3 ;  /* 0x0000002bb5007c11 */ /* 0x040fe4000f8e18ff */
[----:B------:R-:W-:Y:S02]  /*5a80*/  SHF.L.U32 R3, R174, 0x1f, RZ ;  /* 0x0000001fae037819 */ /* 0x000fe400000006ff */
[----:B------:R-:W-:Y:S02]  /*5a90*/  LEA R16, R181, UR43, 0x4 ;  /* 0x0000002bb5107c11 */ /* 0x000fe4000f8e20ff */
[----:B--2---:R-:W2:Y:S02]  /*5aa0*/  SYNCS.PHASECHK.TRANS64.TRYWAIT P0, [R0+URZ+0x240], R3 ;  /* 0x00024003000075a7 */ /* 0x004ea400080011ff */
[----:B-12---:R-:W-:Y:S05]  /*5ab0*/  @!P0 BRA `(.L_x_108) ;  /* 0x0000003400308947 */ /* 0x006fea0003800000 */
.L_x_217:
[----:B------:R-:W4:Y:S01]  /*5ac0*/  LDC.64 R12, c[0x0][0xb10] ;  /* 0x0002c400ff0c7b82 */ /* 0x000f220000000a00 */
[----:B------:R-:W3:Y:S01]  /*5ad0*/  LDS.128 R16, [R16+0x2d0] ;  /* 0x0002d00010107984 */ /* 0x000ee20000000c00 */
[----:B-1----:R-:W-:Y:S01]  /*5ae0*/  ISETP.NE.AND P1, PT, R73, 0x1, PT ;  /* 0x000000014900780c */ /* 0x002fe20003f25270 */
[----:B--2---:R-:W-:Y:S01]  /*5af0*/  VIADD R0, R0, 0x250 ;  /* 0x0000025000007836 */ /* 0x004fe20000000000 */
[----:B------:R-:W-:Y:S04]  /*5b00*/  ISETP.GE.AND P0, PT, R72, 0x1, PT ;  /* 0x000000014800780c */ /* 0x000fe80003f06270 */
[----:B------:R-:W1:Y:S01]  /*5b10*/  LDC.64 R10, c[0x0][0xb18] ;  /* 0x0002c600ff0a7b82 */ /* 0x000e620000000a00 */
[----:B------:R-:W-:Y:S01]  /*5b20*/  PRMT R0, RZ, 0x654, R0 ;  /* 0x00000654ff007816 */ /* 0x000fe20000000000 */
[----:B------:R-:W-:Y:S01]  /*5b30*/  @!PT LDS RZ, [RZ] ;  /* 0x00000000fffff984 */ /* 0x000fe20000000800 */
[----:B------:R-:W-:Y:S01]  /*5b40*/  @!PT LDS RZ, [RZ] ;  /* 0x00000000fffff984 */ /* 0x000fe20000000800 */
[----:B------:R-:W-:Y:S01]  /*5b50*/  @!PT LDS RZ, [RZ] ;  /* 0x00000000fffff984 */ /* 0x000fe20000000800 */
[----:B------:R-:W-:Y:S01]  /*5b60*/  @!PT LDS RZ, [RZ] ;  /* 0x00000000fffff984 */ /* 0x000fe20000000800 */
[----:B------:R2:W-:Y:S06]  /*5b70*/  MEMBAR.ALL.CTA ;  /* 0x0000000000007992 */ /* 0x0005ec0000008000 */
[----:B--2---:R-:W2:Y:S01]  /*5b80*/  FENCE.VIEW.ASYNC.S ;  /* 0x00000000000073c6 */ /* 0x004ea20000000000 */
[----:B------:R-:W1:Y:S08]  /*5b90*/  @!P1 LDC R14, c[0x0][0xb20] ;  /* 0x0002c800ff0e9b82 */ /* 0x000e700000000800 */
[----:B------:R-:W1:Y:S01]  /*5ba0*/  @!P1 LDC R9, c[0x0][0xb0c] ;  /* 0x0002c300ff099b82 */ /* 0x000e620000000800 */
[----:B--2---:R2:W-:Y:S01]  /*5bb0*/  SYNCS.ARRIVE.TRANS64.RED.A1T0 RZ, [R0+URZ], RZ ;  /* 0x000000ff00ff79a7 */ /* 0x0045e200081004ff */
[----:B---3--:R-:W-:Y:S04]  /*5bc0*/  LOP3.LUT P4, RZ, R18, 0x1, RZ, 0xc0, !PT ;  /* 0x0000000112ff7812 */ /* 0x008fe8000788c0ff */
[----:B------:R-:W-:Y:S09]  /*5bd0*/  P2R R180, PR, RZ, 0x10 ;  /* 0x00000010ffb47803 */ /* 0x000ff20000000000 */
[----:B------:R-:W-:Y:S02]  /*5be0*/  @P4 MOV R77, R16 ;  /* 0x00000010004d4202 */ /* 0x000fe40000000f00 */
[----:B------:R-:W-:Y:S01]  /*5bf0*/  @P4 LOP3.LUT R75, R17, 0xffff, RZ, 0xc0, !PT ;  /* 0x0000ffff114b4812 */ /* 0x000fe200078ec0ff */
[----:B--2-4-:R-:W-:Y:S06]  /*5c00*/  @!P0 BRA `(.L_x_109) ;  /* 0x0000000000a48947 */ /* 0x014fec0003800000 */
[----:B------:R-:W-:Y:S01]  /*5c10*/  IMAD.HI.U32 R21, R172, R71, RZ ;  /* 0x00000047ac157227 */ /* 0x000fe200078e00ff */
[----:B------:R-:W-:Y:S02]  /*5c20*/  ISETP.NE.AND P0, PT, R70, 0x1, PT ;  /* 0x000000014600780c */ /* 0x000fe40003f05270 */
[----:B------:R-:W-:Y:S01]  /*5c30*/  ISETP.NE.AND P2, PT, R72, 0x1, PT ;  /* 0x000000014800780c */ /* 0x000fe20003f45270 */
[----:B------:R-:W-:Y:S01]  /*5c40*/  IMAD.HI.U32 R20, R167, R152, RZ ;  /* 0x00000098a7147227 */ /* 0x000fe200078e00ff */
[----:B------:R-:W-:Y:S02]  /*5c50*/  SHF.R.U32.HI R21, RZ, R170, R21 ;  /* 0x000000aaff157219 */ /* 0x000fe40000011615 */
[----:B------:R-:W-:Y:S01]  /*5c60*/  ISETP.NE.AND P3, PT, R74, 0x1, PT ;  /* 0x000000014a00780c */ /* 0x000fe20003f65270 */
[----:B------:R-:W-:Y:S01]  /*5c70*/  IMAD.HI.U32 R24, R77, R152, RZ ;  /* 0x000000984d187227 */ /* 0x000fe200078e00ff */
[----:B------:R-:W-:Y:S02]  /*5c80*/  SHF.R.U32.HI R20, RZ, R153, R20 ;  /* 0x00000099ff147219 */ /* 0x000fe40000011614 */
[----:B------:R-:W-:Y:S01]  /*5c90*/  SEL R3, R172, R21, !P0 ;  /* 0x00000015ac037207 */ /* 0x000fe20004000000 */
[----:B------:R-:W-:Y:S01]  /*5ca0*/  IMAD.HI.U32 R21, R75, R71, RZ ;  /* 0x000000474b157227 */ /* 0x000fe200078e00ff */
[----:B------:R-:W-:Y:S02]  /*5cb0*/  SEL R7, R167, R20, !P3 ;  /* 0x00000014a7077207 */ /* 0x000fe40005800000 */
[----:B------:R-:W-:Y:S01]  /*5cc0*/  SHF.R.U32.HI R24, RZ, R153, R24 ;  /* 0x00000099ff187219 */ /* 0x000fe20000011618 */
[-C--:B------:R-:W-:Y:S04]  /*5cd0*/  IMAD.HI.U32 R20, R3, R68.reuse, RZ ;  /* 0x0000004403147227 */ /* 0x080fe800078e00ff */
[----:B------:R-:W-:Y:S01]  /*5ce0*/  IMAD.HI.U32 R22, R7, R68, RZ ;  /* 0x0000004407167227 */ /* 0x000fe200078e00ff */
[-C--:B------:R-:W-:Y:S02]  /*5cf0*/  @P2 SHF.R.U32.HI R3, RZ, R69.reuse, R20 ;  /* 0x00000045ff032219 */ /* 0x080fe40000011614 */
[----:B------:R-:W-:Y:S02]  /*5d00*/  SHF.R.U32.HI R20, RZ, R170, R21 ;  /* 0x000000aaff147219 */ /* 0x000fe40000011615 */
[----:B------:R-:W-:Y:S01]  /*5d10*/  @P2 SHF.R.U32.HI R7, RZ, R69, R22 ;  /* 0x00000045ff072219 */ /* 0x000fe20000011616 */
[C---:B------:R-:W-:Y:S01]  /*5d20*/  IMAD R2, R72.reuse, R3, RZ ;  /* 0x0000000348027224 */ /* 0x040fe200078e02ff */
[----:B------:R-:W-:Y:S02]  /*5d30*/  SEL R5, R75, R20, !P0 ;  /* 0x000000144b057207 */ /* 0x000fe40004000000 */
[----:B------:R-:W-:Y:S01]  /*5d40*/  SEL R3, R77, R24, !P3 ;  /* 0x000000184d037207 */ /* 0x000fe20005800000 */
[----:B------:R-:W-:Y:S01]  /*5d50*/  IMAD R4, R72, R7, RZ ;  /* 0x0000000748047224 */ /* 0x000fe200078e02ff */
[C---:B------:R-:W-:Y:S01]  /*5d60*/  ISETP.GE.AND P0, PT, R5.reuse, R2, PT ;  /* 0x000000020500720c */ /* 0x040fe20003f06270 */
[----:B------:R-:W-:Y:S03]  /*5d70*/  IMAD.HI.U32 R6, R5, R68, RZ ;  /* 0x0000004405067227 */ /* 0x000fe600078e00ff */
[----:B------:R-:W-:Y:S01]  /*5d80*/  ISETP.GE.OR P0, PT, R3, R4, P0 ;  /* 0x000000040300720c */ /* 0x000fe20000706670 */
[----:B------:R-:W-:Y:S01]  /*5d90*/  IMAD.MOV R4, RZ, RZ, -R3 ;  /* 0x000000ffff047224 */ /* 0x000fe200078e0a03 */
[-C--:B------:R-:W-:Y:S03]  /*5da0*/  SHF.R.U32.HI R6, RZ, R69.reuse, R6 ;  /* 0x00000045ff067219 */ /* 0x080fe60000011606 */
[----:B------:R-:W-:Y:S01]  /*5db0*/  IMAD R77, R74, R4, R77 ;  /* 0x000000044a4d7224 */ /* 0x000fe200078e024d */
[----:B------:R-:W-:Y:S05]  /*5dc0*/  SEL R15, R5, R6, !P2 ;  /* 0x00000006050f7207 */ /* 0x000fea0005000000 */
[----:B------:R-:W-:Y:S02]  /*5dd0*/  IMAD.MOV R6, RZ, RZ, -R15 ;  /* 0x000000ffff067224 */ /* 0x000fe400078e0a0f */
[C---:B------:R-:W-:Y:S04]  /*5de0*/  @!P0 IMAD.HI.U32 R2, R3.reuse, R68, RZ ;  /* 0x0000004403028227 */ /* 0x040fe800078e00ff */
[----:B------:R-:W-:Y:S01]  /*5df0*/  IMAD R6, R72, R6, R5 ;  /* 0x0000000648067224 */ /* 0x000fe200078e0205 */
[----:B------:R-:W-:Y:S04]  /*5e00*/  @!P0 SHF.R.U32.HI R2, RZ, R69, R2 ;  /* 0x00000045ff028219 */ /* 0x000fe80000011602 */
[----:B------:R-:W-:Y:S02]  /*5e10*/  @!P0 SEL R0, R3, R2, !P2 ;  /* 0x0000000203008207 */ /* 0x000fe40005000000 */
[----:B------:R-:W-:Y:S02]  /*5e20*/  IADD3 R2, PT, PT, -R5, RZ, RZ ;  /* 0x000000ff05027210 */ /* 0x000fe40007ffe1ff */
[----:B------:R-:W-:Y:S01]  /*5e30*/  @!P0 IADD3 R8, PT, PT, R15, -R0, RZ ;  /* 0x800000000f088210 */ /* 0x000fe20007ffe0ff */
[----:B------:R-:W-:Y:S02]  /*5e40*/  @!P0 IMAD R0, R7, R6, R0 ;  /* 0x0000000607008224 */ /* 0x000fe400078e0200 */
[----:B------:R-:W-:Y:S02]  /*5e50*/  IMAD R75, R70, R2, R75 ;  /* 0x00000002464b7224 */ /* 0x000fe400078e024b */
[----:B------:R-:W-:Y:S02]  /*5e60*/  @!P0 IMAD R5, R8, R72, R3 ;  /* 0x0000004808058224 */ /* 0x000fe400078e0203 */
[----:B------:R-:W-:Y:S04]  /*5e70*/  @!P0 IMAD.MOV.U32 R3, RZ, RZ, R0 ;  /* 0x000000ffff038224 */ /* 0x000fe800078e0000 */
[----:B------:R-:W-:Y:S02]  /*5e80*/  IMAD R77, R3, R74, R77 ;  /* 0x0000004a034d7224 */ /* 0x000fe400078e024d */
[----:B------:R-:W-:Y:S07]  /*5e90*/  IMAD R75, R5, R70, R75 ;  /* 0x00000046054b7224 */ /* 0x000fee00078e024b */
.L_x_109:
[----:B------:R-:W-:Y:S01]  /*5ea0*/  @!P1 IMAD.HI.U32 R0, R77, R12, RZ ;  /* 0x0000000c4d009227 */ /* 0x000fe200078e00ff */
[----:B-1----:R-:W-:Y:S01]  /*5eb0*/  @!P1 ISETP.NE.AND P0, PT, R10, 0x1, PT ;  /* 0x000000010a00980c */ /* 0x002fe20003f05270 */
[----:B------:R-:W-:Y:S01]  /*5ec0*/  ULOP3.LUT UP0, URZ, UR42, 0x1b0, URZ, 0xc0, !UPT ;  /* 0x000001b02aff7892 */ /* 0x000fe2000f80c0ff */
[----:B------:R-:W-:Y:S01]  /*5ed0*/  @!P1 ISETP.NE.AND P2, PT, R9, 0x1, PT ;  /* 0x000000010900980c */ /* 0x000fe20003f45270 */
[----:B------:R-:W-:Y:S01]  /*5ee0*/  @!P1 IMAD.HI.U32 R3, R75, R11, RZ ;  /* 0x0000000b4b039227 */ /* 0x000fe200078e00ff */
[----:B------:R-:W-:Y:S02]  /*5ef0*/  @!P1 SHF.R.U32.HI R0, RZ, R13, R0 ;  /* 0x0000000dff009219 */ /* 0x000fe40000011600 */
[----:B------:R-:W-:Y:S01]  /*5f00*/  @P4 SHF.R.U32.HI R171, RZ, 0x10, R17 ;  /* 0x00000010ffab4819 */ /* 0x000fe20000011611 */
[----:B------:R-:W-:Y:S01]  /*5f10*/  VIADD R181, R181, 0x1 ;  /* 0x00000001b5b57836 */ /* 0x000fe20000000000 */
[----:B------:R-:W-:Y:S02]  /*5f20*/  @!P1 SHF.R.U32.HI R2, RZ, R14, R3 ;  /* 0x0000000eff029219 */ /* 0x000fe40000011603 */
[----:B------:R-:W-:Y:S02]  /*5f30*/  @!P1 SEL R3, R77, R0, !P2 ;  /* 0x000000004d039207 */ /* 0x000fe40005000000 */
[----:B------:R-:W-:Y:S05]  /*5f40*/  @!P1 SEL R2, R75, R2, !P0 ;  /* 0x000000024b029207 */ /* 0x000fea0004000000 */
[----:B------:R-:W-:Y:S02]  /*5f50*/  @!P1 IMAD.IADD R0, R2, 0x1, -R3 ;  /* 0x0000000102009824 */ /* 0x000fe400078e0a03 */
[----:B------:R-:W-:Y:S02]  /*5f60*/  @!P1 IMAD.IADD R2, R3, 0x1, -R2 ;  /* 0x0000000103029824 */ /* 0x000fe400078e0a02 */
[----:B------:R-:W-:Y:S02]  /*5f70*/  @!P1 IMAD R77, R0, R9, R77 ;  /* 0x00000009004d9224 */ /* 0x000fe400078e024d */
[----:B------:R-:W-:Y:S01]  /*5f80*/  @!P1 IMAD R75, R2, R10, R75 ;  /* 0x0000000a024b9224 */ /* 0x000fe200078e024b */
[----:B------:R-:W-:Y:S06]  /*5f90*/  BRA.U !UP0, `(.L_x_110) ;  /* 0x0000000108407547 */ /* 0x000fec000b800000 */
[----:B------:R-:W1:Y:S01]  /*5fa0*/  LDCU.64 UR8, c[0x4][0x80] ;  /* 0x01001000ff0877ac */ /* 0x000e620008000a00 */
[----:B------:R-:W-:Y:S01]  /*5fb0*/  MOV R3, 0x0 ;  /* 0x0000000000037802 */ /* 0x000fe20000000f00 */
[----:B------:R-:W-:Y:S02]  /*5fc0*/  HFMA2 R12, -RZ, RZ, 0, 5.9604644775390625e-08 ;  /* 0x00000001ff0c7431 */ /* 0x000fe400000001ff */
[----:B------:R-:W-:Y:S02]  /*5fd0*/  IMAD.MOV.U32 R8, RZ, RZ, 0x70 ;  /* 0x00000070ff087424 */ /* 0x000fe400078e00ff */
[----:B------:R-:W-:Y:S01]  /*5fe0*/  IMAD.MOV.U32 R13, RZ, RZ, RZ ;  /* 0x000000ffff0d7224 */ /* 0x000fe200078e00ff */
[----:B------:R-:W2:Y:S01]  /*5ff0*/  LDCU.64 UR6, c[0x4][0x88] ;  /* 0x01001100ff0677ac */ /* 0x000ea20008000a00 */
[----:B------:R-:W3:Y:S01]  /*6000*/  LDC.64 R2, c[0x4][R3] ;  /* 0x0100000003027b82 */ /* 0x000ee20000000a00 */
[----:B------:R-:W4:Y:S01]  /*6010*/  LDCU.64 UR4, c[0x4][0x8] ;  /* 0x01000100ff0477ac */ /* 0x000f220008000a00 */
[----:B-1----:R-:W-:Y:S01]  /*6020*/  MOV R5, UR9 ;  /* 0x0000000900057c02 */ /* 0x002fe20008000f00 */
[----:B------:R-:W-:Y:S01]  /*6030*/  IMAD.U32 R4, RZ, RZ, UR8 ;  /* 0x00000008ff047e24 */ /* 0x000fe2000f8e00ff */
[----:B--2---:R-:W-:Y:S01]  /*6040*/  MOV R7, UR7 ;  /* 0x0000000700077c02 */ /* 0x004fe20008000f00 */
[----:B------:R-:W-:Y:S01]  /*6050*/  IMAD.U32 R6, RZ, RZ, UR6 ;  /* 0x00000006ff067e24 */ /* 0x000fe2000f8e00ff */
[----:B----4-:R-:W-:Y:S01]  /*6060*/  MOV R11, UR5 ;  /* 0x00000005000b7c02 */ /* 0x010fe20008000f00 */
[----:B------:R-:W-:Y:S02]  /*6070*/  IMAD.U32 R10, RZ, RZ, UR4 ;  /* 0x00000004ff0a7e24 */ /* 0x000fe4000f8e00ff */
[----:B------:R-:W-:Y:S07]  /*6080*/  LEPC R20, `(.L_x_110) ;  /* 0x000000001014794e */ /* 0x000fee0000000000 */
[----:B---3-5:R-:W-:Y:S05]  /*6090*/  CALL.ABS.NOINC R2 ;  /* 0x0000000002007343 */ /* 0x028fea0003c00000 */
.L_x_110:
[----:B------:R-:W-:Y:S01]  /*60a0*/  LOP3.LUT P0, RZ, R179, 0x1b0, RZ, 0xc0, !PT ;  /* 0x000001b0b3ff7812 */ /* 0x000fe2000780c0ff */
[----:B------:R-:W-:Y:S11]  /*60b0*/  BSSY.RECONVERGENT B6, `(.L_x_111) ;  /* 0x0000013000067945 */ /* 0x000ff60003800200 */
[----:B------:R-:W-:Y:S01]  /*60c0*/  @!UPT UIADD3 URZ, UPT, UPT, URZ, URZ, URZ ;  /* 0x000000fffffff290 */ /* 0x000fe2000fffe0ff */
[----:B------:R-:W-:Y:S05]  /*60d0*/  @!P0 BRA `(.L_x_112) ;  /* 0x0000000000408947 */ /* 0x000fea0003800000 */
        /* <DEDUP_REMOVED lines=16> */
.L_x_112:
[----:B------:R-:W-:Y:S05]  /*61e0*/  BSYNC.RECONVERGENT B6 ;  /* 0x0000000000067941 */ /* 0x000fea0003800200 */
.L_x_111:
[----:B------:R-:W-:Y:S01]  /*61f0*/  ISETP.NE.U32.AND P3, PT, R150, RZ, PT ;  /* 0x000000ff9600720c */ /* 0x000fe20003f65070 */
[----:B------:R-:W-:Y:S01]  /*6200*/  UISETP.NE.AND UP1, UPT, UR44, URZ, UPT ;  /* 0x000000ff2c00728c */ /* 0x000fe2000bf25270 */
[----:B------:R-:W-:Y:S02]  /*6210*/  ISETP.NE.U32.AND P4, PT, R146, RZ, PT ;  /* 0x000000ff9200720c */ /* 0x000fe40003f85070 */
[----:B------:R-:W-:Y:S02]  /*6220*/  ISETP.NE.AND.EX P3, PT, R151, RZ, PT, P3 ;  /* 0x000000ff9700720c */ /* 0x000fe40003f65330 */
[----:B------:R-:W-:Y:S02]  /*6230*/  PLOP3.LUT P1, PT, PT, PT, PT, 0x8, 0x80 ;  /* 0x000000000080781c */ /* 0x000fe40003f2e170 */
[----:B------:R-:W-:Y:S02]  /*6240*/  PLOP3.LUT P0, PT, PT, PT, UP1, 0x80, 0x8 ;  /* 0x000000000008781c */ /* 0x000fe40003f0f018 */
[----:B------:R-:W-:Y:S02]  /*6250*/  ISETP.NE.AND.EX P4, PT, R147, RZ, PT, P4 ;  /* 0x000000ff9300720c */ /* 0x000fe40003f85340 */
[----:B------:R-:W1:Y:S09]  /*6260*/  @UP1 LDCU.64 UR4, c[0x0][0x888] ;  /* 0x00011100ff0417ac */ /* 0x000e720008000a00 */
[----:B------:R-:W-:Y:S01]  /*6270*/  @P0 PLOP3.LUT P1, PT, P3, PT, PT, 0x80, 0x8 ;  /* 0x000000000008081c */ /* 0x000fe20001f2f070 */
[----:B-1----:R-:W-:Y:S04]  /*6280*/  @UP1 UISETP.NE.U32.AND UP0, UPT, UR4, URZ, UPT ;  /* 0x000000ff0400128c */ /* 0x002fe8000bf05070 */
[----:B------:R-:W-:Y:S04]  /*6290*/  @UP1 UISETP.NE.AND.EX UP0, UPT, UR5, URZ, UPT, UP0 ;  /* 0x000000ff0500128c */ /* 0x000fe8000bf05300 */
[----:B------:R-:W-:Y:S01]  /*62a0*/  @UP1 USEL UR4, URZ, 0xffffffff, UP0 ;  /* 0xffffffffff041887 */ /* 0x000fe20008000000 */
[----:B------:R-:W-:Y:S11]  /*62b0*/  @!P3 BRA `(.L_x_113) ;  /* 0x00000000002cb947 */ /* 0x000ff60003800000 */
[----:B------:R-:W-:Y:S01]  /*62c0*/  ISETP.NE.U32.AND P2, PT, R148, RZ, PT ;  /* 0x000000ff9400720c */ /* 0x000fe20003f45070 */
[----:B------:R-:W-:Y:S03]  /*62d0*/  IMAD.MOV.U32 R164, RZ, RZ, 0x1 ;  /* 0x00000001ffa47424 */ /* 0x000fe600078e00ff */
[----:B------:R-:W-:Y:S11]  /*62e0*/  ISETP.NE.AND.EX P2, PT, R149, RZ, PT, P2 ;  /* 0x000000ff9500720c */ /* 0x000ff60003f45320 */
[----:B------:R-:W-:Y:S02]  /*62f0*/  @!UPT UIADD3 URZ, UPT, UPT, URZ, URZ, URZ ;  /* 0x000000fffffff290 */ /* 0x000fe4000fffe0ff */
[----:B------:R-:W1:Y:S01]  /*6300*/  @P2 LDC.64 R2, c[0x0][0x888] ;  /* 0x00022200ff022b82 */ /* 0x000e620000000a00 */
[----:B------:R-:W-:Y:S04]  /*6310*/  @P2 IMAD R0, R150, UR36, RZ ;  /* 0x0000002496002c24 */ /* 0x000fe8000f8e02ff */
[----:B-1----:R-:W-:Y:S04]  /*6320*/  @P2 IMAD.WIDE R2, R0, 0x4, R2 ;  /* 0x0000000400022825 */ /* 0x002fe800078e0202 */
[----:B------:R-:W-:Y:S01]  /*6330*/  HFMA2 R0, -RZ, RZ, 0, 5.9604644775390625e-08 ;  /* 0x00000001ff007431 */ /* 0x000fe200000001ff */
[----:B-----5:R1:W5:Y:S04]  /*6340*/  @P2 LDG.E R81, desc[UR40][R2.64] ;  /* 0x0000002802512981 */ /* 0x020368000c1e1900 */
[----:B------:R-:W-:Y:S01]  /*6350*/  @!P2 PRMT R164, R0, 0x7610, R164 ;  /* 0x0000761000a4a816 */ /* 0x000fe200000000a4 */
[----:B-1----:R-:W2:Y:S06]  /*6360*/  @!P2 LDC R81, c[0x0][0x880] ;  /* 0x00022000ff51ab82 */ /* 0x002eac0000000800 */
.L_x_113:
[----:B------:R-:W-:Y:S05]  /*6370*/  @!P4 BRA `(.L_x_114) ;  /* 0x000000000020c947 */ /* 0x000fea0003800000 */
[----:B------:R-:W-:Y:S04]  /*6380*/  ISETP.NE.U32.AND P2, PT, R144, RZ, PT ;  /* 0x000000ff9000720c */ /* 0x000fe80003f45070 */
[----:B------:R-:W-:Y:S11]  /*6390*/  ISETP.NE.AND.EX P2, PT, R145, RZ, PT, P2 ;  /* 0x000000ff9100720c */ /* 0x000ff60003f45320 */
[----:B------:R-:W-:Y:S02]  /*63a0*/  @!UPT UIADD3 URZ, UPT, UPT, URZ, URZ, URZ ;  /* 0x000000fffffff290 */ /* 0x000fe4000fffe0ff */
[----:B------:R-:W1:Y:S01]  /*63b0*/  @P2 LDC.64 R2, c[0x0][0x8a8] ;  /* 0x00022a00ff022b82 */ /* 0x000e620000000a00 */
[----:B------:R-:W-:Y:S04]  /*63c0*/  @P2 IMAD R0, R146, UR36, RZ ;  /* 0x0000002492002c24 */ /* 0x000fe8000f8e02ff */
[----:B-1----:R-:W-:Y:S05]  /*63d0*/  @P2 IMAD.WIDE R2, R0, 0x4, R2 ;  /* 0x0000000400022825 */ /* 0x002fea00078e0202 */
[----:B-----5:R1:W5:Y:S02]  /*63e0*/  @P2 LDG.E R78, desc[UR40][R2.64] ;  /* 0x00000028024e2981 */ /* 0x020364000c1e1900 */
[----:B-1----:R-:W3:Y:S02]  /*63f0*/  @!P2 LDC R78, c[0x0][0x8a0] ;  /* 0x00022800ff4eab82 */ /* 0x002ee40000000800 */
.L_x_114:
[----:B--2--5:R-:W-:Y:S01]  /*6400*/  @P0 FSETP.NEU.AND P4, PT, R81, RZ, PT ;  /* 0x000000ff5100020b */ /* 0x024fe20003f8d000 */
[----:B------:R-:W-:Y:S01]  /*6410*/  IMAD.U32 R0, RZ, RZ, UR4 ;  /* 0x00000004ff007e24 */ /* 0x000fe2000f8e00ff */
[----:B------:R-:W-:Y:S01]  /*6420*/  @P0 LOP3.LUT P2, RZ, R164, 0xff, RZ, 0xc0, !PT ;  /* 0x000000ffa4ff0812 */ /* 0x000fe2000784c0ff */
[----:B------:R-:W-:Y:S01]  /*6430*/  BSSY B1, `(.L_x_115) ;  /* 0x000003d000017945 */ /* 0x000fe20003800000 */
[----:B------:R-:W-:Y:S01]  /*6440*/  @P0 SEL R3, RZ, 0xffffffff, P4 ;  /* 0xffffffffff030807 */ /* 0x000fe20002000000 */
[C---:B------:R-:W-:Y:S01]  /*6450*/  IMAD R64, R76.reuse, 0x40, R79 ;  /* 0x000000404c407824 */ /* 0x040fe200078e024f */
[----:B------:R-:W-:Y:S02]  /*6460*/  LEA R156, R76, UR43, 0x3 ;  /* 0x0000002b4c9c7c11 */ /* 0x000fe4000f8e18ff */
[----:B------:R-:W-:Y:S02]  /*6470*/  CS2R R86, SRZ ;  /* 0x0000000000567805 */ /* 0x000fe4000001ff00 */
[----:B------:R-:W-:Y:S02]  /*6480*/  @P1 SEL R3, R0, R3, !P2 ;  /* 0x0000000300031207 */ /* 0x000fe40005000000 */
[----:B------:R-:W-:Y:S02]  /*6490*/  CS2R R84, SRZ ;  /* 0x0000000000547805 */ /* 0x000fe4000001ff00 */
[----:B------:R-:W-:Y:S02]  /*64a0*/  SHF.L.U32 R5, R175, 0x1f, RZ ;  /* 0x0000001faf057819 */ /* 0x000fe400000006ff */
[----:B------:R-:W-:Y:S02]  /*64b0*/  CS2R R90, SRZ ;  /* 0x00000000005a7805 */ /* 0x000fe4000001ff00 */
[----:B------:R-:W-:Y:S02]  /*64c0*/  @P0 LOP3.LUT R3, R3, 0x1, RZ, 0xc0, !PT ;  /* 0x0000000103030812 */ /* 0x000fe400078ec0ff */
[----:B------:R-:W-:Y:S02]  /*64d0*/  CS2R R88, SRZ ;  /* 0x0000000000587805 */ /* 0x000fe4000001ff00 */
[----:B------:R-:W-:Y:S02]  /*64e0*/  PLOP3.LUT P5, PT, PT, PT, PT, 0x8, 0x80 ;  /* 0x000000000080781c */ /* 0x000fe40003fae170 */
[----:B------:R-:W-:Y:S02]  /*64f0*/  CS2R R98, SRZ ;  /* 0x0000000000627805 */ /* 0x000fe4000001ff00 */
[----:B------:R-:W-:Y:S02]  /*6500*/  ISETP.NE.U32.OR P1, PT, R3, 0x1, !P0 ;  /* 0x000000010300780c */ /* 0x000fe40004725470 */
[----:B------:R-:W-:Y:S02]  /*6510*/  CS2R R96, SRZ ;  /* 0x0000000000607805 */ /* 0x000fe4000001ff00 */
[----:B------:R-:W-:Y:S02]  /*6520*/  CS2R R94, SRZ ;  /* 0x00000000005e7805 */ /* 0x000fe4000001ff00 */
[----:B------:R-:W-:Y:S07]  /*6530*/  CS2R R92, SRZ ;  /* 0x00000000005c7805 */ /* 0x000fee000001ff00 */
[----:B------:R-:W-:Y:S04]  /*6540*/  @P1 SHF.L.U32 R2, R173, 0x1f, RZ ;  /* 0x0000001fad021819 */ /* 0x000fe800000006ff */
[----:B------:R-:W1:Y:S01]  /*6550*/  @P1 SYNCS.PHASECHK.TRANS64.TRYWAIT P0, [UR43+0x220], R2 ;  /* 0x00022002ff0015a7 */ /* 0x000e62000800112b */
[----:B------:R2:W4:Y:S01]  /*6560*/  SYNCS.PHASECHK.TRANS64.TRYWAIT P4, [R156+URZ+0x260], R5 ;  /* 0x000260059c0075a7 */ /* 0x00052200080811ff */
[----:B-1----:R-:W-:Y:S01]  /*6570*/  @P1 PLOP3.LUT P5, PT, P0, PT, PT, 0x8, 0x80 ;  /* 0x000000000080181c */ /* 0x002fe200007ae170 */
[----:B------:R-:W-:Y:S01]  /*6580*/  @!UPT UIADD3 URZ, UPT, UPT, URZ, URZ, URZ ;  /* 0x000000fffffff290 */ /* 0x000fe2000fffe0ff */
[----:B--2-4-:R-:W-:Y:S11]  /*6590*/  @!P1 BRA `(.L_x_116) ;  /* 0x0000000000989947 */ /* 0x014ff60003800000 */
[----:B------:R-:W-:Y:S01]  /*65a0*/  ISETP.NE.U32.AND P0, PT, RZ, UR38, PT ;  /* 0x00000026ff007c0c */ /* 0x000fe2000bf05070 */
[----:B------:R-:W-:Y:S01]  /*65b0*/  BSSY B0, `(.L_x_117) ;  /* 0x0000016000007945 */ /* 0x000fe20003800000 */
[----:B------:R-:W-:Y:S02]  /*65c0*/  FSETP.NEU.AND P2, PT, R81, RZ, PT ;  /* 0x000000ff5100720b */ /* 0x000fe40003f4d000 */
[----:B------:R-:W-:Y:S02]  /*65d0*/  CS2R R94, SRZ ;  /* 0x00000000005e7805 */ /* 0x000fe4000001ff00 */
[----:B------:R-:W-:Y:S02]  /*65e0*/  ISETP.NE.AND.EX P0, PT, RZ, UR39, PT, P0 ;  /* 0x00000027ff007c0c */ /* 0x000fe4000bf05300 */
[----:B------:R-:W-:Y:S02]  /*65f0*/  CS2R R92, SRZ ;  /* 0x00000000005c7805 */ /* 0x000fe4000001ff00 */
[----:B------:R-:W-:Y:S02]  /*6600*/  LOP3.LUT P1, RZ, R164, 0xff, RZ, 0xc0, !PT ;  /* 0x000000ffa4ff7812 */ /* 0x000fe4000782c0ff */
[----:B------:R-:W-:Y:S02]  /*6610*/  CS2R R98, SRZ ;  /* 0x0000000000627805 */ /* 0x000fe4000001ff00 */
[----:B------:R-:W-:Y:S02]  /*6620*/  SEL R0, RZ, 0xffffffff, P2 ;  /* 0xffffffffff007807 */ /* 0x000fe40001000000 */
[----:B------:R-:W-:Y:S02]  /*6630*/  CS2R R96, SRZ ;  /* 0x0000000000607805 */ /* 0x000fe4000001ff00 */
[----:B------:R-:W-:Y:S02]  /*6640*/  SEL R3, RZ, 0xffffffff, P0 ;  /* 0xffffffffff037807 */ /* 0x000fe40000000000 */
[----:B------:R-:W-:Y:S02]  /*6650*/  CS2R R90, SRZ ;  /* 0x00000000005a7805 */ /* 0x000fe4000001ff00 */
[----:B------:R-:W-:Y:S02]  /*6660*/  CS2R R88, SRZ ;  /* 0x0000000000587805 */ /* 0x000fe4000001ff00 */
[----:B------:R-:W-:Y:S02]  /*6670*/  CS2R R86, SRZ ;  /* 0x0000000000567805 */ /* 0x000fe4000001ff00 */
[----:B------:R-:W-:Y:S02]  /*6680*/  @P3 SEL R0, R3, R0, !P1 ;  /* 0x0000000003003207 */ /* 0x000fe40004800000 */
[----:B------:R-:W-:Y:S02]  /*6690*/  CS2R R84, SRZ ;  /* 0x0000000000547805 */ /* 0x000fe4000001ff00 */
[----:B------:R-:W-:Y:S04]  /*66a0*/  LOP3.LUT R0, R0, 0x1, RZ, 0xc0, !PT ;  /* 0x0000000100007812 */ /* 0x000fe800078ec0ff */
[----:B------:R-:W-:Y:S01]  /*66b0*/  ISETP.NE.U32.AND P0, PT, R0, 0x1, PT ;  /* 0x000000010000780c */ /* 0x000fe20003f05070 */
[----:B------:R-:W-:Y:S01]  /*66c0*/  @!UPT UIADD3 URZ, UPT, UPT, URZ, URZ, URZ ;  /* 0x000000fffffff290 */ /* 0x000fe2000fffe0ff */
[----:B------:R-:W-:Y:S11]  /*66d0*/  @!P5 BRA `(.L_x_118) ;  /* 0x00000000000cd947 */ /* 0x000ff60003800000 */
[----:B------:R-:W-:Y:S04]  /*66e0*/  SHF.L.U32 R3, R173, 0x1f, RZ ;  /* 0x0000001fad037819 */ /* 0x000fe800000006ff */
[----:B------:R-:W1:Y:S02]  /*66f0*/  SYNCS.PHASECHK.TRANS64.TRYWAIT P1, [UR43+0x220], R3 ;  /* 0x00022003ff0075a7 */ /* 0x000e64000802112b */
[----:B-1----:R-:W-:Y:S05]  /*6700*/  @!P1 BRA `(.L_x_119) ;  /* 0x0000002800309947 */ /* 0x002fea0003800000 */
.L_x_118:
[----:B------:R-:W-:Y:S05]  /*6710*/  BSYNC B0 ;  /* 0x0000000000007941 */ /* 0x000fea0003800000 */
.L_x_117:
[----:B------:R2:W4:Y:S01]  /*6720*/  @P0 LDS.128 R92, [R168+UR43+0x400] ;  /* 0x0004002ba85c0984 */ /* 0x0005220008000c00 */
[----:B------:R-:W-:Y:S01]  /*6730*/  UIADD3 UR4, UPT, UPT, UR43, 0x228, URZ ;  /* 0x000002282b047890 */ /* 0x000fe2000fffe0ff */
[----:B------:R-:W-:Y:S02]  /*6740*/  LOP3.LUT R173, R173, 0x1, RZ, 0x3c, !PT ;  /* 0x00000001adad7812 */ /* 0x000fe400078e3cff */
[----:B------:R2:W1:Y:S01]  /*6750*/  @P0 LDS.128 R96, [R178+0x10] ;  /* 0x00001000b2600984 */ /* 0x0004620000000c00 */
[----:B------:R-:W-:Y:S03]  /*6760*/  UPRMT UR4, UR37, 0x654, UR4 ;  /* 0x0000065425047896 */ /* 0x000fe60008000004 */
[----:B------:R2:W1:Y:S04]  /*6770*/  @P0 LDS.128 R88, [R177+0x20] ;  /* 0x00002000b1580984 */ /* 0x0004680000000c00 */
[----:B------:R2:W1:Y:S01]  /*6780*/  @P0 LDS.128 R84, [R176+0x30] ;  /* 0x00003000b0540984 */ /* 0x0004620000000c00 */
[----:B------:R-:W-:Y:S01]  /*6790*/  @!PT LDS RZ, [RZ] ;  /* 0x00000000fffff984 */ /* 0x000fe20000000800 */
[----:B------:R-:W-:Y:S01]  /*67a0*/  @!PT LDS RZ, [RZ] ;  /* 0x00000000fffff984 */ /* 0x000fe20000000800 */
[----:B------:R-:W-:Y:S01]  /*67b0*/  @!PT LDS RZ, [RZ] ;  /* 0x00000000fffff984 */ /* 0x000fe20000000800 */
[----:B------:R-:W-:Y:S01]  /*67c0*/  @!PT LDS RZ, [RZ] ;  /* 0x00000000fffff984 */ /* 0x000fe20000000800 */
[----:B------:R5:W-:Y:S06]  /*67d0*/  MEMBAR.ALL.CTA ;  /* 0x0000000000007992 */ /* 0x000bec0000008000 */
[----:B-----5:R-:W5:Y:S02]  /*67e0*/  FENCE.VIEW.ASYNC.S ;  /* 0x00000000000073c6 */ /* 0x020f640000000000 */
[----:B-----5:R-:W-:Y:S01]  /*67f0*/  SYNCS.ARRIVE.TRANS64.RED.A1T0 RZ, [UR4], RZ ;  /* 0x000000ffffff79a7 */ /* 0x020fe20008100404 */
.L_x_116:
[----:B------:R-:W-:Y:S05]  /*6800*/  BSYNC B1 ;  /* 0x0000000000017941 */ /* 0x000fea0003800000 */
.L_x_115:
[----:B-1----:R-:W-:Y:S04]  /*6810*/  SHF.R.U32.HI R0, RZ, 0x15, R64 ;  /* 0x00000015ff007819 */ /* 0x002fe80000011640 */
[----:B------:R-:W-:Y:S01]  /*6820*/  LOP3.LUT P0, RZ, R0, 0x3, R169, 0x48, !PT ;  /* 0x0000000300ff7812 */ /* 0x000fe200078048a9 */
[----:B------:R-:W-:Y:S01]  /*6830*/  @!UPT UIADD3 URZ, UPT, UPT, URZ, URZ, URZ ;  /* 0x000000fffffff290 */ /* 0x000fe2000fffe0ff */
[----:B------:R-:W-:Y:S11]  /*6840*/  @P4 BRA `(.L_x_120) ;  /* 0x0000000000084947 */ /* 0x000ff60003800000 */
[----:B------:R-:W1:Y:S02]  /*6850*/  SYNCS.PHASECHK.TRANS64.TRYWAIT P1, [R156+URZ+0x260], R5 ;  /* 0x000260059c0075a7 */ /* 0x000e6400080211ff */
[----:B-1----:R-:W-:Y:S05]  /*6860*/  @!P1 BRA `(.L_x_121) ;  /* 0x0000002400f09947 */ /* 0x002fea0003800000 */
.L_x_120:
[----:B------:R-:W-:Y:S05]  /*6870*/  @!P0 BRA `(.L_x_122) ;  /* 0x0000000000408947 */ /* 0x000fea0003800000 */
[----:B------:R-:W1:Y:S01]  /*6880*/  LDCU.64 UR8, c[0x4][0x70] ;  /* 0x01000e00ff0877ac */ /* 0x000e620008000a00 */
[----:B------:R-:W-:Y:S01]  /*6890*/  MOV R3, 0x0 ;  /* 0x0000000000037802 */ /* 0x000fe20000000f00 */
[----:B------:R-:W-:Y:S02]  /*68a0*/  HFMA2 R12, -RZ, RZ, 0, 5.9604644775390625e-08 ;  /* 0x00000001ff0c7431 */ /* 0x000fe400000001ff */
[----:B------:R-:W-:Y:S02]  /*68b0*/  IMAD.MOV.U32 R8, RZ, RZ, 0x192 ;  /* 0x00000192ff087424 */ /* 0x000fe400078e00ff */
[----:B------:R-:W-:Y:S01]  /*68c0*/  IMAD.MOV.U32 R13, RZ, RZ, RZ ;  /* 0x000000ffff0d7224 */ /* 0x000fe200078e00ff */
[----:B------:R-:W5:Y:S01]  /*68d0*/  LDCU.64 UR6, c[0x4][0x78] ;  /* 0x01000f00ff0677ac */ /* 0x000f620008000a00 */
[----:B------:R-:W2:Y:S01]  /*68e0*/  LDC.64 R2, c[0x4][R3] ;  /* 0x0100000003027b82 */ /* 0x000ea20000000a00 */
[----:B------:R-:W3:Y:S01]  /*68f0*/  LDCU.64 UR4, c[0x4][0x10] ;  /* 0x01000200ff0477ac */ /* 0x000ee20008000a00 */
[----:B-1----:R-:W-:Y:S01]  /*6900*/  MOV R5, UR9 ;  /* 0x0000000900057c02 */ /* 0x002fe20008000f00 */
[----:B------:R-:W-:Y:S01]  /*6910*/  IMAD.U32 R4, RZ, RZ, UR8 ;  /* 0x00000008ff047e24 */ /* 0x000fe2000f8e00ff */
[----:B-----5:R-:W-:Y:S01]  /*6920*/  MOV R7, UR7 ;  /* 0x0000000700077c02 */ /* 0x020fe20008000f00 */
[----:B------:R-:W-:Y:S01]  /*6930*/  IMAD.U32 R6, RZ, RZ, UR6 ;  /* 0x00000006ff067e24 */ /* 0x000fe2000f8e00ff */
[----:B---3--:R-:W-:Y:S01]  /*6940*/  MOV R11, UR5 ;  /* 0x00000005000b7c02 */ /* 0x008fe20008000f00 */
[----:B------:R-:W-:Y:S02]  /*6950*/  IMAD.U32 R10, RZ, RZ, UR4 ;  /* 0x00000004ff0a7e24 */ /* 0x000fe4000f8e00ff */
[----:B------:R-:W-:Y:S07]  /*6960*/  LEPC R20, `(.L_x_122) ;  /* 0x000000001014794e */ /* 0x000fee0000000000 */
[----:B--2-4-:R-:W-:Y:S05]  /*6970*/  CALL.ABS.NOINC R2 ;  /* 0x0000000002007343 */ /* 0x014fea0003c00000 */
.L_x_122:
[----:B------:R-:W-:Y:S01]  /*6980*/  LOP3.LUT P0, RZ, R166, 0x60, RZ, 0xc0, !PT ;  /* 0x00000060a6ff7812 */ /* 0x000fe2000780c0ff */
[----:B------:R-:W-:Y:S05]  /*6990*/  WARPSYNC.ALL ;  /* 0x0000000000007948 */ /* 0x000fea0003800000 */
[----:B------:R-:W-:Y:S01]  /*69a0*/  R2UR UR4, R64 ;  /* 0x00000000400472ca */ /* 0x000fe200000e0000 */
[----:B------:R-:W-:Y:S01]  /*69b0*/  BSSY.RECONVERGENT B0, `(.L_x_123) ;  /* 0x0000121000007945 */ /* 0x000fe20003800200 */
[-C--:B----4-:R-:W-:Y:S02]  /*69c0*/  F2FP.F16.E4M3.UNPACK_B R82, R92.reuse ;  /* 0x0000005cff52723e */ /* 0x090fe400020006ff */
[----:B------:R-:W-:Y:S02]  /*69d0*/  F2FP.F16.E4M3.UNPACK_B R109, R92.H1 ;  /* 0x0000005cff6d723e */ /* 0x000fe400030006ff */
[-C--:B------:R-:W-:Y:S01]  /*69e0*/  F2FP.F16.E4M3.UNPACK_B R107, R93.reuse ;  /* 0x0000005dff6b723e */ /* 0x080fe200020006ff */
[--C-:B------:R-:W-:Y:S01]  /*69f0*/  HADD2.F32 R80, -RZ, R82.reuse.H0_H0 ;  /* 0x20000052ff507230 */ /* 0x100fe20000004100 */
[----:B------:R-:W-:Y:S01]  /*6a00*/  F2FP.F16.E4M3.UNPACK_B R105, R93.H1 ;  /* 0x0000005dff69723e */ /* 0x000fe200030006ff */
[----:B------:R-:W-:Y:S01]  /*6a10*/  HADD2.F32 R82, -RZ, R82.H1_H1 ;  /* 0x30000052ff527230 */ /* 0x000fe20000004100 */
[-C--:B------:R-:W-:Y:S01]  /*6a20*/  F2FP.F16.E4M3.UNPACK_B R130, R84.reuse ;  /* 0x00000054ff82723e */ /* 0x080fe200020006ff */
[--C-:B------:R-:W-:Y:S01]  /*6a30*/  HADD2.F32 R83, -RZ, R109.reuse.H0_H0 ;  /* 0x2000006dff537230 */ /* 0x100fe20000004100 */
[----:B------:R-:W-:Y:S01]  /*6a40*/  F2FP.F16.E4M3.UNPACK_B R132, R84.H1 ;  /* 0x00000054ff84723e */ /* 0x000fe200030006ff */
[----:B------:R-:W3:Y:S01]  /*6a50*/  LDTM.x64 R4, tmem[UR4] ;  /* 0x00000004000479ee */ /* 0x000ee20008340000 */
[----:B------:R-:W-:Y:S01]  /*6a60*/  NOP ;  /* 0x0000000000007918 */ /* 0x000fe20000000000 */
[----:B------:R-:W-:Y:S01]  /*6a70*/  R2UR UR5, R156 ;  /* 0x000000009c0572ca */ /* 0x000fe200000e0000 */
[--C-:B------:R-:W-:Y:S01]  /*6a80*/  HADD2.F32 R129, -RZ, R130.reuse.H0_H0 ;  /* 0x20000082ff817230 */ /* 0x100fe20000004100 */
[----:B------:R-:W-:Y:S01]  /*6a90*/  F2FP.F16.E4M3.UNPACK_B R93, R94 ;  /* 0x0000005eff5d723e */ /* 0x000fe200020006ff */
[----:B------:R-:W-:Y:S01]  /*6aa0*/  HADD2.F32 R130, -RZ, R130.H1_H1 ;  /* 0x30000082ff827230 */ /* 0x000fe20000004100 */
[-C--:B------:R-:W-:Y:S01]  /*6ab0*/  F2FP.F16.E4M3.UNPACK_B R134, R85.reuse ;  /* 0x00000055ff86723e */ /* 0x080fe200020006ff */
[----:B------:R-:W-:Y:S01]  /*6ac0*/  HADD2.F32 R84, -RZ, R109.H1_H1 ;  /* 0x3000006dff547230 */ /* 0x000fe20000004100 */
[----:B------:R-:W-:Y:S01]  /*6ad0*/  F2FP.F16.E4M3.UNPACK_B R136, R85.H1 ;  /* 0x00000055ff88723e */ /* 0x000fe200030006ff */
[--C-:B------:R-:W-:Y:S01]  /*6ae0*/  HADD2.F32 R85, -RZ, R107.reuse.H0_H0 ;  /* 0x2000006bff557230 */ /* 0x100fe20000004100 */
[-C--:B------:R-:W-:Y:S01]  /*6af0*/  F2FP.F16.E4M3.UNPACK_B R138, R86.reuse ;  /* 0x00000056ff8a723e */ /* 0x080fe200020006ff */
[--C-:B------:R-:W-:Y:S01]  /*6b00*/  HADD2.F32 R133, -RZ, R134.reuse.H0_H0 ;  /* 0x20000086ff857230 */ /* 0x100fe20000004100 */
[----:B------:R-:W-:Y:S01]  /*6b10*/  F2FP.F16.E4M3.UNPACK_B R140, R86.H1 ;  /* 0x00000056ff8c723e */ /* 0x000fe200030006ff */
[----:B------:R-:W-:Y:S01]  /*6b20*/  HADD2.F32 R86, -RZ, R107.H1_H1 ;  /* 0x3000006bff567230 */ /* 0x000fe20000004100 */
[----:B------:R-:W-:Y:S01]  /*6b30*/  F2FP.F16.E4M3.UNPACK_B R142, R87 ;  /* 0x00000057ff8e723e */ /* 0x000fe200020006ff */
[----:B------:R-:W-:Y:S01]  /*6b40*/  UIADD3 UR5, UPT, UPT, UR5, 0x280, URZ ;  /* 0x0000028005057890 */ /* 0x000fe2000fffe0ff */
[----:B------:R-:W-:Y:S01]  /*6b50*/  HADD2.F32 R134, -RZ, R134.H1_H1 ;  /* 0x30000086ff867230 */ /* 0x000fe20000004100 */
[----:B------:R-:W-:Y:S01]  /*6b60*/  F2FP.F16.E4M3.UNPACK_B R114, R88 ;  /* 0x00000058ff72723e */ /* 0x000fe200020006ff */
[--C-:B------:R-:W-:Y:S01]  /*6b70*/  HADD2.F32 R137, -RZ, R138.reuse.H0_H0 ;  /* 0x2000008aff897230 */ /* 0x100fe20000004100 */
[----:B------:R-:W-:Y:S01]  /*6b80*/  UPRMT UR5, UR37, 0x654, UR5 ;  /* 0x0000065425057896 */ /* 0x000fe20008000005 */
[----:B------:R-:W-:Y:S01]  /*6b90*/  HADD2.F32 R138, -RZ, R138.H1_H1 ;  /* 0x3000008aff8a7230 */ /* 0x000fe20000004100 */
[-C--:B------:R-:W-:Y:S01]  /*6ba0*/  F2FP.F16.E4M3.UNPACK_B R118, R89.reuse ;  /* 0x00000059ff76723e */ /* 0x080fe200020006ff */
[--C-:B------:R-:W-:Y:S01]  /*6bb0*/  HADD2.F32 R113, -RZ, R114.reuse.H0_H0 ;  /* 0x20000072ff717230 */ /* 0x100fe20000004100 */
[----:B------:R-:W-:Y:S01]  /*6bc0*/  F2FP.F16.E4M3.UNPACK_B R120, R89.H1 ;  /* 0x00000059ff78723e */ /* 0x000fe200030006ff */
[C---:B---3--:R-:W-:Y:S01]  /*6bd0*/  FMUL R4, R78.reuse, R4 ;  /* 0x000000044e047220 */ /* 0x048fe20000400000 */
[C---:B------:R-:W-:Y:S01]  /*6be0*/  FMUL R5, R78.reuse, R5 ;  /* 0x000000054e057220 */ /* 0x040fe20000400000 */
[C---:B------:R-:W-:Y:S01]  /*6bf0*/  FMUL R8, R78.reuse, R8 ;  /* 0x000000084e087220 */ /* 0x040fe20000400000 */
[C---:B------:R-:W-:Y:S01]  /*6c00*/  FMUL R9, R78.reuse, R9 ;  /* 0x000000094e097220 */ /* 0x040fe20000400000 */
[----:B------:R-:W-:Y:S01]  /*6c10*/  SYNCS.ARRIVE.TRANS64.RED.A1T0 RZ, [UR5], RZ ;  /* 0x000000ffffff79a7 */ /* 0x000fe20008100405 */
[C---:B------:R-:W-:Y:S01]  /*6c20*/  FFMA R4, R81.reuse, R80, R4 ;  /* 0x0000005051047223 */ /* 0x040fe20000000004 */
[C---:B------:R-:W-:Y:S01]  /*6c30*/  FFMA R5, R81.reuse, R82, R5 ;  /* 0x0000005251057223 */ /* 0x040fe20000000005 */
[----:B------:R-:W-:Y:S02]  /*6c40*/  HADD2.F32 R89, -RZ, R93.H0_H0 ;  /* 0x2000005dff597230 */ /* 0x000fe40000004100 */
[C---:B------:R-:W-:Y:S01]  /*6c50*/  FMUL R12, R78.reuse, R12 ;  /* 0x0000000c4e0c7220 */ /* 0x040fe20000400000 */
        /* <DEDUP_REMOVED lines=11> */
[----:B------:R-:W-:Y:S02]  /*6d10*/  HADD2.F32 R114, -RZ, R114.H1_H1 ;  /* 0x30000072ff727230 */ /* 0x000fe40000004100 */
[C---:B------:R-:W-:Y:S01]  /*6d20*/  FMUL R32, R78.reuse, R36 ;  /* 0x000000244e207220 */ /* 0x040fe20000400000 */
[C---:B------:R-:W-:Y:S01]  /*6d30*/  FMUL R33, R78.reuse, R37 ;  /* 0x000000254e217220 */ /* 0x040fe20000400000 */
[--C-:B------:R-:W-:Y:S02]  /*6d40*/  HADD2.F32 R117, -RZ, R118.reuse.H0_H0 ;  /* 0x20000076ff757230 */ /* 0x100fe40000004100 */
[C---:B------:R-:W-:Y:S01]  /*6d50*/  FMUL R36, R78.reuse, R40 ;  /* 0x000000284e247220 */ /* 0x040fe20000400000 */
[----:B------:R-:W-:Y:S02]  /*6d60*/  HADD2.F32 R118, -RZ, R118.H1_H1 ;  /* 0x30000076ff767230 */ /* 0x000fe40000004100 */
        /* <DEDUP_REMOVED lines=8> */
[----:B------:R-:W-:Y:S01]  /*6df0*/  F2FP.F16.E4M3.UNPACK_B R92, R94.H1 ;  /* 0x0000005eff5c723e */ /* 0x000fe200030006ff */
[C---:B------:R-:W-:Y:S01]  /*6e00*/  FMUL R53, R78.reuse, R57 ;  /* 0x000000394e357220 */ /* 0x040fe20000400000 */
[C---:B------:R-:W-:Y:S01]  /*6e10*/  FMUL R56, R78.reuse, R60 ;  /* 0x0000003c4e387220 */ /* 0x040fe20000400000 */
[----:B------:R-:W-:Y:S01]  /*6e20*/  F2FP.F16.E4M3.UNPACK_B R141, R87.H1 ;  /* 0x00000057ff8d723e */ /* 0x000fe200030006ff */
[C---:B------:R-:W-:Y:S01]  /*6e30*/  FMUL R57, R78.reuse, R61 ;  /* 0x0000003d4e397220 */ /* 0x040fe20000400000 */
[----:B------:R-:W-:Y:S02]  /*6e40*/  HADD2.F32 R80, -RZ, R142.H1_H1 ;  /* 0x3000008eff507230 */ /* 0x000fe40000004100 */
[C---:B------:R-:W-:Y:S01]  /*6e50*/  FMUL R60, R78.reuse, R64 ;  /* 0x000000404e3c7220 */ /* 0x040fe20000400000 */
[----:B------:R-:W-:Y:S01]  /*6e60*/  F2FP.F16.E4M3.UNPACK_B R116, R88.H1 ;  /* 0x00000058ff74723e */ /* 0x000fe200030006ff */
[C---:B------:R-:W-:Y:S01]  /*6e70*/  FMUL R61, R78.reuse, R65 ;  /* 0x000000414e3d7220 */ /* 0x040fe20000400000 */
[C---:B------:R-:W-:Y:S01]  /*6e80*/  FMUL R6, R78.reuse, R6 ;  /* 0x000000064e067220 */ /* 0x040fe20000400000 */
[----:B------:R-:W-:Y:S01]  /*6e90*/  F2FP.F16.E4M3.UNPACK_B R94, R95 ;  /* 0x0000005fff5e723e */ /* 0x000fe200020006ff */
[C---:B------:R-:W-:Y:S01]  /*6ea0*/  FMUL R7, R78.reuse, R7 ;  /* 0x000000074e077220 */ /* 0x040fe20000400000 */
[--C-:B------:R-:W-:Y:S02]  /*6eb0*/  HADD2.F32 R87, -RZ, R105.reuse.H0_H0 ;  /* 0x20000069ff577230 */ /* 0x100fe40000004100 */
[C---:B------:R-:W-:Y:S01]  /*6ec0*/  FFMA R6, R81.reuse, R83, R6 ;  /* 0x0000005351067223 */ /* 0x040fe20000000006 */
[----:B------:R-:W-:Y:S01]  /*6ed0*/  F2FP.F16.E4M3.UNPACK_B R122, R90 ;  /* 0x0000005aff7a723e */ /* 0x000fe200020006ff */
[C---:B------:R-:W-:Y:S01]  /*6ee0*/  FFMA R7, R81.reuse, R84, R7 ;  /* 0x0000005451077223 */ /* 0x040fe20000000007 */
[C---:B------:R-:W-:Y:S01]  /*6ef0*/  FFMA R8, R81.reuse, R85, R8 ;  /* 0x0000005551087223 */ /* 0x040fe20000000008 */
[----:B------:R-:W-:Y:S01]  /*6f00*/  F2FP.F16.E4M3.UNPACK_B R124, R90.H1 ;  /* 0x0000005aff7c723e */ /* 0x000fe200030006ff */
[----:B------:R-:W-:Y:S02]  /*6f10*/  HADD2.F32 R88, -RZ, R105.H1_H1 ;  /* 0x30000069ff587230 */ /* 0x000fe40000004100 */
[----:B------:R-:W-:Y:S01]  /*6f20*/  FFMA R9, R81, R86, R9 ;  /* 0x0000005651097223 */ /* 0x000fe20000000009 */
[----:B------:R-:W-:Y:S01]  /*6f30*/  F2FP.SATFINITE.E4M3.F32.PACK_AB_MERGE_C R156, R7, R6, RZ ;  /* 0x00000006079c723e */ /* 0x000fe200048070ff */
[----:B------:R-:W-:Y:S02]  /*6f40*/  HADD2.F32 R90, -RZ, R93.H1_H1 ;  /* 0x3000005dff5a7230 */ /* 0x000fe40000004100 */
[C---:B------:R-:W-:Y:S01]  /*6f50*/  FMUL R10, R78.reuse, R10 ;  /* 0x0000000a4e0a7220 */ /* 0x040fe20000400000 */
[--C-:B------:R-:W-:Y:S01]  /*6f60*/  HADD2.F32 R93, -RZ, R94.reuse.H0_H0 ;  /* 0x2000005eff5d7230 */ /* 0x100fe20000004100 */
[----:B------:R-:W-:Y:S01]  /*6f70*/  F2FP.SATFINITE.E4M3.F32.PACK_AB_MERGE_C R156, R5, R4, R156 ;  /* 0x00000004059c723e */ /* 0x000fe2000480709c */
[----:B------:R-:W-:Y:S02]  /*6f80*/  HADD2.F32 R94, -RZ, R94.H1_H1 ;  /* 0x3000005eff5e7230 */ /* 0x000fe40000004100 */
[C---:B------:R-:W-:Y:S01]  /*6f90*/  FFMA R10, R81.reuse, R87, R10 ;  /* 0x00000057510a7223 */ /* 0x040fe2000000000a */
[--C-:B------:R-:W-:Y:S02]  /*6fa0*/  HADD2.F32 R121, -RZ, R122.reuse.H0_H0 ;  /* 0x2000007aff797230 */ /* 0x100fe40000004100 */
[C---:B------:R-:W-:Y:S01]  /*6fb0*/  FMUL R11, R78.reuse, R11 ;  /* 0x0000000b4e0b7220 */ /* 0x040fe20000400000 */
[----:B------:R-:W-:Y:S01]  /*6fc0*/  F2FP.F16.E4M3.UNPACK_B R126, R91 ;  /* 0x0000005bff7e723e */ /* 0x000fe200020006ff */
[----:B------:R-:W-:Y:S01]  /*6fd0*/  HADD2.F32 R122, -RZ, R122.H1_H1 ;  /* 0x3000007aff7a7230 */ /* 0x000fe20000004100 */
[----:B------:R-:W-:Y:S01]  /*6fe0*/  F2FP.F16.E4M3.UNPACK_B R103, R95.H1 ;  /* 0x0000005fff67723e */ /* 0x000fe200030006ff */
[C---:B------:R-:W-:Y:S01]  /*6ff0*/  FFMA R11, R81.reuse, R88, R11 ;  /* 0x00000058510b7223 */ /* 0x040fe2000000000b */
[----:B------:R-:W-:Y:S01]  /*7000*/  F2FP.F16.E4M3.UNPACK_B R128, R91.H1 ;  /* 0x0000005bff80723e */ /* 0x000fe200030006ff */
[----:B------:R-:W-:Y:S02]  /*7010*/  HADD2.F32 R91, -RZ, R92.H0_H0 ;  /* 0x2000005cff5b7230 */ /* 0x000fe40000004100 */
[C---:B------:R-:W-:Y:S01]  /*7020*/  FFMA R12, R81.reuse, R89, R12 ;  /* 0x00000059510c7223 */ /* 0x040fe2000000000c */
[----:B------:R-:W-:Y:S01]  /*7030*/  FFMA R13, R81, R90, R13 ;  /* 0x0000005a510d7223 */ /* 0x000fe2000000000d */
[----:B------:R-:W-:Y:S01]  /*7040*/  F2FP.SATFINITE.E4M3.F32.PACK_AB_MERGE_C R157, R11, R10, RZ ;  /* 0x0000000a0b9d723e */ /* 0x000fe200048070ff */
[--C-:B------:R-:W-:Y:S01]  /*7050*/  HADD2.F32 R125, -RZ, R126.reuse.H0_H0 ;  /* 0x2000007eff7d7230 */ /* 0x100fe20000004100 */
[----:B------:R-:W-:Y:S01]  /*7060*/  F2FP.F16.E4M3.UNPACK_B R101, R96 ;  /* 0x00000060ff65723e */ /* 0x000fe200020006ff */
[----:B------:R-:W-:Y:S01]  /*7070*/  HADD2.F32 R126, -RZ, R126.H1_H1 ;  /* 0x3000007eff7e7230 */ /* 0x000fe20000004100 */
[----:B------:R-:W-:Y:S01]  /*7080*/  F2FP.SATFINITE.E4M3.F32.PACK_AB_MERGE_C R157, R9, R8, R157 ;  /* 0x00000008099d723e */ /* 0x000fe2000480709d */
[----:B------:R-:W-:Y:S02]  /*7090*/  HADD2.F32 R83, -RZ, R142.H0_H0 ;  /* 0x2000008eff537230 */ /* 0x000fe40000004100 */
[C---:B------:R-:W-:Y:S01]  /*70a0*/  FMUL R14, R78.reuse, R14 ;  /* 0x0000000e4e0e7220 */ /* 0x040fe20000400000 */
[----:B------:R-:W-:Y:S02]  /*70b0*/  HADD2.F32 R92, -RZ, R92.H1_H1 ;  /* 0x3000005cff5c7230 */ /* 0x000fe40000004100 */
[C---:B------:R-:W-:Y:S01]  /*70c0*/  FMUL R15, R78.reuse, R15 ;  /* 0x0000000f4e0f7220 */ /* 0x040fe20000400000 */
[----:B------:R-:W-:Y:S01]  /*70d0*/  F2FP.F16.E4M3.UNPACK_B R100, R96.H1 ;  /* 0x00000060ff64723e */ /* 0x000fe200030006ff */
[--C-:B------:R-:W-:Y:S02]  /*70e0*/  HADD2.F32 R95, -RZ, R103.reuse.H0_H0 ;  /* 0x20000067ff5f7230 */ /* 0x100fe40000004100 */
[C---:B------:R-:W-:Y:S01]  /*70f0*/  FFMA R14, R81.reuse, R91, R14 ;  /* 0x0000005b510e7223 */ /* 0x040fe2000000000e */
[C---:B------:R-:W-:Y:S01]  /*7100*/  FFMA R15, R81.reuse, R92, R15 ;  /* 0x0000005c510f7223 */ /* 0x040fe2000000000f */
[C---:B------:R-:W-:Y:S01]  /*7110*/  FFMA R16, R81.reuse, R93, R16 ;  /* 0x0000005d51107223 */ /* 0x040fe20000000010 */
[----:B------:R-:W-:Y:S01]  /*7120*/  FFMA R17, R81, R94, R17 ;  /* 0x0000005e51117223 */ /* 0x000fe20000000011 */
[-C--:B------:R-:W-:Y:S01]  /*7130*/  F2FP.F16.E4M3.UNPACK_B R102, R97.reuse ;  /* 0x00000061ff66723e */ /* 0x080fe200020006ff */
[----:B------:R-:W-:Y:S01]  /*7140*/  HADD2.F32 R96, -RZ, R103.H1_H1 ;  /* 0x30000067ff607230 */ /* 0x000fe20000004100 */
[----:B------:R-:W-:Y:S01]  /*7150*/  F2FP.SATFINITE.E4M3.F32.PACK_AB_MERGE_C R158, R15, R14, RZ ;  /* 0x0000000e0f9e723e */ /* 0x000fe200048070ff */
[C---:B------:R-:W-:Y:S01]  /*7160*/  FMUL R18, R78.reuse, R18 ;  /* 0x000000124e127220 */ /* 0x040fe20000400000 */
[----:B------:R-:W-:Y:S01]  /*7170*/  F2FP.F16.E4M3.UNPACK_B R104, R97.H1 ;  /* 0x00000061ff68723e */ /* 0x000fe200030006ff */
[--C-:B------:R-:W-:Y:S01]  /*7180*/  HADD2.F32 R97, -RZ, R101.reuse.H0_H0 ;  /* 0x20000065ff617230 */ /* 0x100fe20000004100 */
[----:B------:R-:W-:Y:S01]  /*7190*/  F2FP.SATFINITE.E4M3.F32.PACK_AB_MERGE_C R158, R13, R12, R158 ;  /* 0x0000000c0d9e723e */ /* 0x000fe2000480709e */
[C---:B------:R-:W-:Y:S01]  /*71a0*/  FFMA R18, R81.reuse, R95, R18 ;  /* 0x0000005f51127223 */ /* 0x040fe20000000012 */
[----:B------:R-:W-:Y:S01]  /*71b0*/  F2FP.F16.E4M3.UNPACK_B R110, R99 ;  /* 0x00000063ff6e723e */ /* 0x000fe200020006ff */
[C---:B------:R-:W-:Y:S01]  /*71c0*/  FMUL R19, R78.reuse, R19 ;  /* 0x000000134e137220 */ /* 0x040fe20000400000 */
[----:B------:R-:W-:Y:S01]  /*71d0*/  F2FP.F16.E4M3.UNPACK_B R112, R99.H1 ;  /* 0x00000063ff70723e */ /* 0x000fe200030006ff */
[----:B------:R-:W-:Y:S01]  /*71e0*/  HADD2.F32 R99, -RZ, R101.H1_H1 ;  /* 0x30000065ff637230 */ /* 0x000fe20000004100 */
[-C--:B------:R-:W-:Y:S01]  /*71f0*/  F2FP.F16.E4M3.UNPACK_B R106, R98.reuse ;  /* 0x00000062ff6a723e */ /* 0x080fe200020006ff */
[----:B------:R-:W-:Y:S01]  /*7200*/  HADD2.F32 R101, -RZ, R102.H0_H0 ;  /* 0x20000066ff657230 */ /* 0x000fe20000004100 */
[----:B------:R-:W-:Y:S01]  /*7210*/  F2FP.F16.E4M3.UNPACK_B R108, R98.H1 ;  /* 0x00000062ff6c723e */ /* 0x000fe200030006ff */
[----:B------:R-:W-:Y:S02]  /*7220*/  HADD2.F32 R98, -RZ, R100.H0_H0 ;  /* 0x20000064ff627230 */ /* 0x000fe40000004100 */
[C---:B------:R-:W-:Y:S01]  /*7230*/  FFMA R19, R81.reuse, R96, R19 ;  /* 0x0000006051137223 */ /* 0x040fe20000000013 */
[C---:B------:R-:W-:Y:S01]  /*7240*/  FFMA R0, R81.reuse, R97, R0 ;  /* 0x0000006151007223 */ /* 0x040fe20000000000 */
[----:B------:R-:W-:Y:S01]  /*7250*/  FFMA R2, R81, R99, R2 ;  /* 0x0000006351027223 */ /* 0x000fe20000000002 */
[----:B------:R-:W-:Y:S02]  /*7260*/  HADD2.F32 R102, -RZ, R102.H1_H1 ;  /* 0x30000066ff667230 */ /* 0x000fe40000004100 */
[C---:B------:R-:W-:Y:S01]  /*7270*/  FMUL R3, R78.reuse, R22 ;  /* 0x000000164e037220 */ /* 0x040fe20000400000 */
[----:B------:R-:W-:Y:S01]  /*7280*/  HADD2.F32 R100, -RZ, R100.H1_H1 ;  /* 0x30000064ff647230 */ /* 0x000fe20000004100 */
[----:B------:R-:W-:Y:S01]  /*7290*/  F2FP.SATFINITE.E4M3.F32.PACK_AB_MERGE_C R159, R19, R18, RZ ;  /* 0x00000012139f723e */ /* 0x000fe200048070ff */
[--C-:B------:R-:W-:Y:S02]  /*72a0*/  HADD2.F32 R105, -RZ, R106.reuse.H0_H0 ;  /* 0x2000006aff697230 */ /* 0x100fe40000004100 */
[----:B------:R-:W-:Y:S01]  /*72b0*/  FFMA R3, R81, R98, R3 ;  /* 0x0000006251037223 */ /* 0x000fe20000000003 */
[----:B------:R-:W-:Y:S01]  /*72c0*/  HADD2.F32 R106, -RZ, R106.H1_H1 ;  /* 0x3000006aff6a7230 */ /* 0x000fe20000004100 */
[----:B------:R-:W-:Y:S01]  /*72d0*/  F2FP.SATFINITE.E4M3.F32.PACK_AB_MERGE_C R159, R17, R16, R159 ;  /* 0x00000010119f723e */ /* 0x000fe2000480709f */
[----:B------:R-:W-:Y:S02]  /*72e0*/  HADD2.F32 R109, -RZ, R110.H0_H0 ;  /* 0x2000006eff6d7230 */ /* 0x000fe40000004100 */
[C---:B------:R-:W-:Y:S01]  /*72f0*/  FMUL R23, R78.reuse, R23 ;  /* 0x000000174e177220 */ /* 0x040fe20000400000 */
[--C-:B------:R-:W-:Y:S02]  /*7300*/  HADD2.F32 R103, -RZ, R104.reuse.H0_H0 ;  /* 0x20000068ff677230 */ /* 0x100fe40000004100 */
[C---:B------:R-:W-:Y:S01]  /*7310*/  FMUL R22, R78.reuse, R26 ;  /* 0x0000001a4e167220 */ /* 0x040fe20000400000 */
[----:B------:R-:W-:Y:S01]  /*7320*/  HADD2.F32 R104, -RZ, R104.H1_H1 ;  /* 0x30000068ff687230 */ /* 0x000fe20000004100 */
[----:B------:R1:W-:Y:S01]  /*7330*/  STS.128 [R168+UR43+0x2400], R156 ;  /* 0x0024009ca8007988 */ /* 0x0003e20008000c2b */
[C---:B------:R-:W-:Y:S01]  /*7340*/  FFMA R23, R81.reuse, R100, R23 ;  /* 0x0000006451177223 */ /* 0x040fe20000000017 */
[C---:B------:R-:W-:Y:S01]  /*7350*/  FFMA R20, R81.reuse, R101, R20 ;  /* 0x0000006551147223 */ /* 0x040fe20000000014 */
[C---:B------:R-:W-:Y:S01]  /*7360*/  FFMA R21, R81.reuse, R102, R21 ;  /* 0x0000006651157223 */ /* 0x040fe20000000015 */
[----:B------:R-:W-:Y:S01]  /*7370*/  FFMA R22, R81, R103, R22 ;  /* 0x0000006751167223 */ /* 0x000fe20000000016 */
[----:B------:R-:W-:Y:S01]  /*7380*/  HADD2.F32 R110, -RZ, R110.H1_H1 ;  /* 0x3000006eff6e7230 */ /* 0x000fe20000004100 */
[----:B------:R-:W-:Y:S01]  /*7390*/  F2FP.SATFINITE.E4M3.F32.PACK_AB_MERGE_C R161, R23, R3, RZ ;  /* 0x0000000317a1723e */ /* 0x000fe200048070ff */
[C---:B------:R-:W-:Y:S01]  /*73a0*/  FMUL R27, R78.reuse, R27 ;  /* 0x0000001b4e1b7220 */ /* 0x040fe20000400000 */
[--C-:B------:R-:W-:Y:S02]  /*73b0*/  HADD2.F32 R107, -RZ, R108.reuse.H0_H0 ;  /* 0x2000006cff6b7230 */ /* 0x100fe40000004100 */
[----:B------:R-:W-:Y:S01]  /*73c0*/  FMUL R26, R78, R30 ;  /* 0x0000001e4e1a7220 */ /* 0x000fe20000400000 */
[----:B------:R-:W-:Y:S01]  /*73d0*/  HADD2.F32 R108, -RZ, R108.H1_H1 ;  /* 0x3000006cff6c7230 */ /* 0x000fe20000004100 */
[----:B------:R-:W-:Y:S01]  /*73e0*/  F2FP.SATFINITE.E4M3.F32.PACK_AB_MERGE_C R160, R2, R0, R161 ;  /* 0x0000000002a0723e */ /* 0x000fe200048070a1 */
[C---:B------:R-:W-:Y:S01]  /*73f0*/  FFMA R27, R81.reuse, R104, R27 ;  /* 0x00000068511b7223 */ /* 0x040fe2000000001b */
[C---:B------:R-:W-:Y:S01]  /*7400*/  FFMA R24, R81.reuse, R105, R24 ;  /* 0x0000006951187223 */ /* 0x040fe20000000018 */
[C---:B------:R-:W-:Y:S01]  /*7410*/  FFMA R25, R81.reuse, R106, R25 ;  /* 0x0000006a51197223 */ /* 0x040fe20000000019 */
[----:B------:R-:W-:Y:S01]  /*7420*/  FFMA R26, R81, R107, R26 ;  /* 0x0000006b511a7223 */ /* 0x000fe2000000001a */
[C---:B------:R-:W-:Y:S01]  /*7430*/  FMUL R31, R78.reuse, R31 ;  /* 0x0000001f4e1f7220 */ /* 0x040fe20000400000 */
[--C-:B------:R-:W-:Y:S01]  /*7440*/  HADD2.F32 R111, -RZ, R112.reuse.H0_H0 ;  /* 0x20000070ff6f7230 */ /* 0x100fe20000004100 */
[----:B------:R-:W-:Y:S01]  /*7450*/  F2FP.SATFINITE.E4M3.F32.PACK_AB_MERGE_C R162, R27, R22, RZ ;  /* 0x000000161ba2723e */ /* 0x000fe200048070ff */
[----:B------:R-:W-:Y:S02]  /*7460*/  HADD2.F32 R112, -RZ, R112.H1_H1 ;  /* 0x30000070ff707230 */ /* 0x000fe40000004100 */
[C---:B------:R-:W-:Y:S01]  /*7470*/  FFMA R31, R81.reuse, R108, R31 ;  /* 0x0000006c511f7223 */ /* 0x040fe2000000001f */
[----:B------:R-:W-:Y:S01]  /*7480*/  FFMA R28, R81, R109, R28 ;  /* 0x0000006d511c7223 */ /* 0x000fe2000000001c */
[----:B------:R-:W-:Y:S01]  /*7490*/  F2FP.SATFINITE.E4M3.F32.PACK_AB_MERGE_C R161, R21, R20, R162 ;  /* 0x0000001415a1723e */ /* 0x000fe200048070a2 */
[----:B------:R-:W-:Y:S01]  /*74a0*/  FFMA R29, R81, R110, R29 ;  /* 0x0000006e511d7223 */ /* 0x000fe2000000001d */
[C---:B------:R-:W-:Y:S01]  /*74b0*/  FMUL R30, R78.reuse, R34 ;  /* 0x000000224e1e7220 */ /* 0x040fe20000400000 */
[----:B------:R-:W-:Y:S01]  /*74c0*/  F2FP.SATFINITE.E4M3.F32.PACK_AB_MERGE_C R163, R31, R26, RZ ;  /* 0x0000001a1fa3723e */ /* 0x000fe200048070ff */
[C---:B------:R-:W-:Y:S01]  /*74d0*/  FMUL R35, R78.reuse, R35 ;  /* 0x000000234e237220 */ /* 0x040fe20000400000 */
[--C-:B------:R-:W-:Y:S02]  /*74e0*/  HADD2.F32 R115, -RZ, R116.reuse.H0_H0 ;  /* 0x20000074ff737230 */ /* 0x100fe40000004100 */
[----:B------:R-:W-:Y:S01]  /*74f0*/  FFMA R30, R81, R111, R30 ;  /* 0x0000006f511e7223 */ /* 0x000fe2000000001e */
[----:B------:R-:W-:Y:S01]  /*7500*/  F2FP.SATFINITE.E4M3.F32.PACK_AB_MERGE_C R162, R25, R24, R163 ;  /* 0x0000001819a2723e */ /* 0x000fe200048070a3 */
[C---:B------:R-:W-:Y:S01]  /*7510*/  FFMA R35, R81.reuse, R112, R35 ;  /* 0x0000007051237223 */ /* 0x040fe20000000023 */
[C---:B------:R-:W-:Y:S01]  /*7520*/  FFMA R32, R81.reuse, R113, R32 ;  /* 0x0000007151207223 */ /* 0x040fe20000000020 */
[----:B------:R-:W-:Y:S01]  /*7530*/  FFMA R33, R81, R114, R33 ;  /* 0x0000007251217223 */ /* 0x000fe20000000021 */
[----:B------:R-:W-:Y:S02]  /*7540*/  HADD2.F32 R116, -RZ, R116.H1_H1 ;  /* 0x30000074ff747230 */ /* 0x000fe40000004100 */
        /* <DEDUP_REMOVED lines=9> */
[----:B------:R-:W-:Y:S01]  /*75e0*/  HADD2.F32 R120, -RZ, R120.H1_H1 ;  /* 0x30000078ff787230 */ /* 0x000fe20000004100 */
[----:B------:R1:W-:Y:S01]  /*75f0*/  STS.128 [R178+0x2010], R160 ;  /* 0x002010a0b2007388 */ /* 0x0003e20000000c00 */
[----:B------:R-:W-:Y:S01]  /*7600*/  F2FP.SATFINITE.E4M3.F32.PACK_AB_MERGE_C R184, R39, R34, RZ ;  /* 0x0000002227b8723e */ /* 0x000fe200048070ff */
[C---:B------:R-:W-:Y:S01]  /*7610*/  FMUL R38, R78.reuse, R42 ;  /* 0x0000002a4e267220 */ /* 0x040fe20000400000 */
[C---:B------:R-:W-:Y:S01]  /*7620*/  FMUL R43, R78.reuse, R43 ;  /* 0x0000002b4e2b7220 */ /* 0x040fe20000400000 */
[--C-:B------:R-:W-:Y:S01]  /*7630*/  HADD2.F32 R123, -RZ, R124.reuse.H0_H0 ;  /* 0x2000007cff7b7230 */ /* 0x100fe20000004100 */
[----:B------:R-:W-:Y:S01]  /*7640*/  F2FP.SATFINITE.E4M3.F32.PACK_AB_MERGE_C R184, R33, R32, R184 ;  /* 0x0000002021b8723e */ /* 0x000fe200048070b8 */
[C---:B------:R-:W-:Y:S01]  /*7650*/  FFMA R38, R81.reuse, R119, R38 ;  /* 0x0000007751267223 */ /* 0x040fe20000000026 */
        /* <DEDUP_REMOVED lines=12> */
[C---:B------:R-:W-:Y:S01]  /*7720*/  FFMA R45, R81.reuse, R126, R45 ;  /* 0x0000007e512d7223 */ /* 0x040fe2000000002d */
[----:B------:R-:W-:Y:S02]  /*7730*/  HADD2.F32 R128, -RZ, R128.H1_H1 ;  /* 0x30000080ff807230 */ /* 0x000fe40000004100 */
[C---:B------:R-:W-:Y:S01]  /*7740*/  FMUL R46, R78.reuse, R50 ;  /* 0x000000324e2e7220 */ /* 0x040fe20000400000 */
[C---:B------:R-:W-:Y:S01]  /*7750*/  FMUL R51, R78.reuse, R51 ;  /* 0x000000334e337220 */ /* 0x040fe20000400000 */
[--C-:B------:R-:W-:Y:S02]  /*7760*/  HADD2.F32 R131, -RZ, R132.reuse.H0_H0 ;  /* 0x20000084ff837230 */ /* 0x100fe40000004100 */
[C---:B------:R-:W-:Y:S01]  /*7770*/  FMUL R50, R78.reuse, R54 ;  /* 0x000000364e327220 */ /* 0x040fe20000400000 */
[C---:B------:R-:W-:Y:S01]  /*7780*/  FFMA R46, R81.reuse, R127, R46 ;  /* 0x0000007f512e7223 */ /* 0x040fe2000000002e */
[----:B------:R-:W-:Y:S02]  /*7790*/  HADD2.F32 R132, -RZ, R132.H1_H1 ;  /* 0x30000084ff847230 */ /* 0x000fe40000004100 */
[C---:B------:R-:W-:Y:S01]  /*77a0*/  FFMA R51, R81.reuse, R128, R51 ;  /* 0x0000008051337223 */ /* 0x040fe20000000033 */
[C---:B------:R-:W-:Y:S01]  /*77b0*/  FMUL R55, R78.reuse, R55 ;  /* 0x000000374e377220 */ /* 0x040fe20000400000 */
[C---:B------:R-:W-:Y:S01]  /*77c0*/  FFMA R48, R81.reuse, R129, R48 ;  /* 0x0000008151307223 */ /* 0x040fe20000000030 */
[C---:B------:R-:W-:Y:S01]  /*77d0*/  FFMA R49, R81.reuse, R130, R49 ;  /* 0x0000008251317223 */ /* 0x040fe20000000031 */
[--C-:B------:R-:W-:Y:S02]  /*77e0*/  HADD2.F32 R135, -RZ, R136.reuse.H0_H0 ;  /* 0x20000088ff877230 */ /* 0x100fe40000004100 */
[C---:B------:R-:W-:Y:S01]  /*77f0*/  FFMA R50, R81.reuse, R131, R50 ;  /* 0x0000008351327223 */ /* 0x040fe20000000032 */
[----:B------:R-:W-:Y:S02]  /*7800*/  HADD2.F32 R136, -RZ, R136.H1_H1 ;  /* 0x30000088ff887230 */ /* 0x000fe40000004100 */
[C---:B------:R-:W-:Y:S01]  /*7810*/  FMUL R54, R78.reuse, R58 ;  /* 0x0000003a4e367220 */ /* 0x040fe20000400000 */
        /* <DEDUP_REMOVED lines=16> */
[----:B------:R-:W-:Y:S01]  /*7920*/  FFMA R63, R81, R140, R63 ;  /* 0x0000008c513f7223 */ /* 0x000fe2000000003f */
[----:B------:R-:W-:Y:S01]  /*7930*/  FMUL R67, R78, R67 ;  /* 0x000000434e437220 */ /* 0x000fe20000400000 */
[----:B------:R-:W-:Y:S01]  /*7940*/  F2FP.SATFINITE.E4M3.F32.PACK_AB_MERGE_C R186, R47, R42, RZ ;  /* 0x0000002a2fba723e */ /* 0x000fe200048070ff */
[----:B------:R-:W-:Y:S01]  /*7950*/  FFMA R60, R81, R83, R60 ;  /* 0x00000053513c7223 */ /* 0x000fe2000000003c */
[----:B------:R-:W-:Y:S01]  /*7960*/  F2FP.SATFINITE.E4M3.F32.PACK_AB_MERGE_C R187, R51, R46, RZ ;  /* 0x0000002e33bb723e */ /* 0x000fe200048070ff */
[C---:B------:R-:W-:Y:S01]  /*7970*/  FFMA R61, R81.reuse, R80, R61 ;  /* 0x00000050513d7223 */ /* 0x040fe2000000003d */
[C---:B------:R-:W-:Y:S01]  /*7980*/  FFMA R62, R81.reuse, R85, R62 ;  /* 0x00000055513e7223 */ /* 0x040fe2000000003e */
[----:B------:R-:W-:Y:S01]  /*7990*/  FFMA R67, R81, R82, R67 ;  /* 0x0000005251437223 */ /* 0x000fe20000000043 */
[----:B------:R-:W-:Y:S02]  /*79a0*/  F2FP.SATFINITE.E4M3.F32.PACK_AB_MERGE_C R186, R41, R40, R186 ;  /* 0x0000002829ba723e */ /* 0x000fe400048070ba */
[----:B------:R-:W-:Y:S02]  /*79b0*/  F2FP.SATFINITE.E4M3.F32.PACK_AB_MERGE_C R187, R45, R44, R187 ;  /* 0x0000002c2dbb723e */ /* 0x000fe400048070bb */
[----:B------:R-:W-:Y:S02]  /*79c0*/  F2FP.SATFINITE.E4M3.F32.PACK_AB_MERGE_C R188, R55, R50, RZ ;  /* 0x0000003237bc723e */ /* 0x000fe400048070ff */
[----:B------:R-:W-:Y:S01]  /*79d0*/  F2FP.SATFINITE.E4M3.F32.PACK_AB_MERGE_C R189, R59, R54, RZ ;  /* 0x000000363bbd723e */ /* 0x000fe200048070ff */
[----:B------:R1:W-:Y:S01]  /*79e0*/  STS.128 [R177+0x2020], R184 ;  /* 0x002020b8b1007388 */ /* 0x0003e20000000c00 */
[----:B------:R-:W-:Y:S02]  /*79f0*/  F2FP.SATFINITE.E4M3.F32.PACK_AB_MERGE_C R190, R63, R58, RZ ;  /* 0x0000003a3fbe723e */ /* 0x000fe400048070ff */
[----:B------:R-:W-:Y:S02]  /*7a00*/  F2FP.SATFINITE.E4M3.F32.PACK_AB_MERGE_C R182, R67, R62, RZ ;  /* 0x0000003e43b6723e */ /* 0x000fe400048070ff */
[----:B------:R-:W-:Y:S02]  /*7a10*/  F2FP.SATFINITE.E4M3.F32.PACK_AB_MERGE_C R188, R49, R48, R188 ;  /* 0x0000003031bc723e */ /* 0x000fe400048070bc */
[----:B------:R-:W-:Y:S02]  /*7a20*/  F2FP.SATFINITE.E4M3.F32.PACK_AB_MERGE_C R189, R53, R52, R189 ;  /* 0x0000003435bd723e */ /* 0x000fe400048070bd */
[----:B------:R-:W-:Y:S02]  /*7a30*/  F2FP.SATFINITE.E4M3.F32.PACK_AB_MERGE_C R190, R57, R56, R190 ;  /* 0x0000003839be723e */ /* 0x000fe400048070be */
[----:B------:R-:W-:Y:S02]  /*7a40*/  F2FP.SATFINITE.E4M3.F32.PACK_AB_MERGE_C R191, R61, R60, R182 ;  /* 0x0000003c3dbf723e */ /* 0x000fe400048070b6 */
[----:B------:R-:W-:Y:S03]  /*7a50*/  IADD3 R76, PT, PT, R76, 0x1, RZ ;  /* 0x000000014c4c7810 */ /* 0x000fe60007ffe0ff */
[----:B------:R1:W-:Y:S01]  /*7a60*/  STS.128 [R176+0x2030], R188 ;  /* 0x002030bcb0007388 */ /* 0x0003e20000000c00 */
[----:B------:R-:W-:Y:S01]  /*7a70*/  @!PT LDS RZ, [RZ] ;  /* 0x00000000fffff984 */ /* 0x000fe20000000800 */
[----:B------:R-:W-:Y:S01]  /*7a80*/  @!PT LDS RZ, [RZ] ;  /* 0x00000000fffff984 */ /* 0x000fe20000000800 */
[----:B------:R-:W-:Y:S01]  /*7a90*/  @!PT LDS RZ, [RZ] ;  /* 0x00000000fffff984 */ /* 0x000fe20000000800 */
[----:B------:R-:W-:Y:S01]  /*7aa0*/  @!PT LDS RZ, [RZ] ;  /* 0x00000000fffff984 */ /* 0x000fe20000000800 */
[----:B------:R3:W-:Y:S07]  /*7ab0*/  MEMBAR.ALL.CTA ;  /* 0x0000000000007992 */ /* 0x0007ee0000008000 */
[----:B---3--:R-:W3:Y:S02]  /*7ac0*/  FENCE.VIEW.ASYNC.S ;  /* 0x00000000000073c6 */ /* 0x008ee40000000000 */
[----:B---3--:R-:W-:Y:S06]  /*7ad0*/  BAR.SYNC.DEFER_BLOCKING 0x1, 0x80 ;  /* 0x0042000000007b1d */ /* 0x008fec0000010000 */
[----:B------:R-:W-:Y:S05]  /*7ae0*/  @P0 BRA `(.L_x_124) ;  /* 0x0000000000340947 */ /* 0x000fea0003800000 */
[----:B------:R-:W-:Y:S01]  /*7af0*/  UIADD3 UR12, UPT, UPT, UR43, 0x2400, URZ ;  /* 0x000024002b0c7890 */ /* 0x000fe2000fffe0ff */
[----:B------:R-:W-:Y:S01]  /*7b00*/  R2UR UR9, R155 ;  /* 0x000000009b0972ca */ /* 0x000fe200000e0000 */
[----:B------:R-:W-:Y:S01]  /*7b10*/  UIADD3 UR10, UP0, UPT, UR46, 0x680, URZ ;  /* 0x000006802e0a7890 */ /* 0x000fe2000ff1e0ff */
[----:B------:R-:W-:Y:S01]  /*7b20*/  R2UR UR8, R165 ;  /* 0x00000000a50872ca */ /* 0x000fe200000e0000 */
[----:B------:R-:W-:Y:S02]  /*7b30*/  UMOV UR7, UR36 ;  /* 0x0000002400077c82 */ /* 0x000fe40008000000 */
[----:B------:R-:W-:Y:S01]  /*7b40*/  IMAD.U32 R179, RZ, RZ, UR12 ;  /* 0x0000000cffb37e24 */ /* 0x000fe2000f8e00ff */
[----:B------:R-:W-:Y:S04]  /*7b50*/  UIADD3.X UR11, UPT, UPT, URZ, UR47, URZ, UP0, !UPT ;  /* 0x0000002fff0b7290 */ /* 0x000fe800087fe4ff */
[----:B------:R-:W-:Y:S03]  /*7b60*/  R2UR UR4, R179 ;  /* 0x00000000b30472ca */ /* 0x000fe600000e0000 */
[----:B------:R-:W-:Y:S02]  /*7b70*/  USHF.L.U32 UR5, UR9, 0x6, URZ ;  /* 0x0000000609057899 */ /* 0x000fe400080006ff */
[----:B------:R-:W-:Y:S09]  /*7b80*/  USHF.L.U32 UR6, UR8, 0x7, URZ ;  /* 0x0000000708067899 */ /* 0x000ff200080006ff */
[----:B------:R3:W-:Y:S01]  /*7b90*/  UTMASTG.3D [UR4], [UR10] ;  /* 0x000000040a0073b5 */ /* 0x0007e20008010000 */
[----:B------:R0:W-:Y:S01]  /*7ba0*/  UTMACMDFLUSH ;  /* 0x00000000000079b7 */ /* 0x0001e20000000000 */
[----:B---3--:R-:W-:Y:S04]  /*7bb0*/  DEPBAR.LE SB0, 0x0 ;  /* 0x000080000000791a */ /* 0x008fe80000000000 */
.L_x_124:
[----:B------:R-:W-:Y:S05]  /*7bc0*/  BSYNC.RECONVERGENT B0 ;  /* 0x0000000000007941 */ /* 0x000fea0003800200 */
.L_x_123:
[----:B------:R-:W-:Y:S01]  /*7bd0*/  BAR.SYNC.DEFER_BLOCKING 0x1, 0x80 ;  /* 0x0042000000007b1d */ /* 0x000fe20000010000 */
[----:B------:R-:W-:Y:S01]  /*7be0*/  ISETP.NE.AND P2, PT, R180, RZ, PT ;  /* 0x000000ffb400720c */ /* 0x000fe20003f45270 */
[----:B------:R-:W-:Y:S01]  /*7bf0*/  IMAD.IADD R155, R75, 0x1, R143 ;  /* 0x000000014b9b7824 */ /* 0x000fe200078e028f */
[----:B------:R-:W-:Y:S01]  /*7c00*/  ISETP.NE.AND P0, PT, R181, 0x2, PT ;  /* 0x00000002b500780c */ /* 0x000fe20003f05270 */
[----:B------:R-:W-:Y:S01]  /*7c10*/  IMAD.IADD R165, R77, 0x1, R154 ;  /* 0x000000014da57824 */ /* 0x000fe200078e029a */
[----:B------:R-:W-:Y:S02]  /*7c20*/  ISETP.NE.AND P1, PT, R76, 0x4, PT ;  /* 0x000000044c00780c */ /* 0x000fe40003f25270 */
[----:B------:R-:W-:Y:S02]  /*7c30*/  SEL R3, RZ, 0x1, P0 ;  /* 0x00000001ff037807 */ /* 0x000fe40000000000 */
[----:B------:R-:W-:Y:S02]  /*7c40*/  SEL R0, RZ, 0x1, P1 ;  /* 0x00000001ff007807 */ /* 0x000fe40000800000 */
[----:B------:R-:W-:Y:S02]  /*7c50*/  LOP3.LUT R174, R174, R3, RZ, 0x3c, !PT ;  /* 0x00000003aeae7212 */ /* 0x000fe400078e3cff */
[----:B------:R-:W-:Y:S02]  /*7c60*/  LOP3.LUT R175, R175, R0, RZ, 0x3c, !PT ;  /* 0x00000000afaf7212 */ /* 0x000fe400078e3cff */
[----:B------:R-:W-:Y:S02]  /*7c70*/  @P2 R2UR UR36, R171 ;  /* 0x00000000ab2422ca */ /* 0x000fe400000e0000 */
[----:B------:R-:W-:Y:S02]  /*7c80*/  SEL R181, R181, RZ, P0 ;  /* 0x000000ffb5b57207 */ /* 0x000fe40000000000 */
[----:B------:R-:W-:Y:S01]  /*7c90*/  SEL R76, R76, RZ, P1 ;  /* 0x000000ff4c4c7207 */ /* 0x000fe20000800000 */
[----:B------:R-:W-:Y:S10]  /*7ca0*/  @P2 BRA `(.L_x_125) ;  /* 0xffffffdc00702947 */ /* 0x000ff4000383ffff */
[----:B------:R-:W-:Y:S05]  /*7cb0*/  EXIT ;  /* 0x000000000000794d */ /* 0x000fea0003800000 */
.L_x_20:
[----:B--2---:R2:W1:Y:S02]  /*7cc0*/  SYNCS.PHASECHK.TRANS64.TRYWAIT P0, [R3+URZ+0x2b0], R2 ;  /* 0x0002b002030075a7 */ /* 0x00446400080011ff */
[----:B-1----:R-:W-:Y:S05]  /*7cd0*/  @!P0 NANOSLEEP.SYNCS 0x989680 ;  /* 0x009896800000895d */ /* 0x002fea0003900000 */
[----:B------:R-:W1:Y:S02]  /*7ce0*/  @!P0 SYNCS.PHASECHK.TRANS64 P0, [R3+URZ+0x2b0], R2 ;  /* 0x0002b002030085a7 */ /* 0x000e6400080010ff */
[----:B-1----:R-:W-:Y:S05]  /*7cf0*/  @!P0 BRA `(.L_x_20) ;  /* 0xfffffffc00f08947 */ /* 0x002fea000383ffff */
[----:B------:R-:W-:Y:S05]  /*7d00*/  BRA `(.L_x_126) ;  /* 0xffffff9c00187947 */ /* 0x000fea000383ffff */
.L_x_23:
[----:B-1----:R-:W-:-:S07]  /*7d10*/  MOV R2, UR33 ;  /* 0x0000002100027c02 */ /* 0x002fce0008000f00 */
.L_x_127:
[----:B-1----:R1:W2:Y:S02]  /*7d20*/  SYNCS.PHASECHK.TRANS64.TRYWAIT P0, [R2+URZ+0x110], R5 ;  /* 0x00011005020075a7 */ /* 0x0022a400080011ff */
[----:B--2---:R-:W-:Y:S05]  /*7d30*/  @!P0 NANOSLEEP.SYNCS 0x989680 ;  /* 0x009896800000895d */ /* 0x004fea0003900000 */
[----:B------:R-:W2:Y:S02]  /*7d40*/  @!P0 SYNCS.PHASECHK.TRANS64 P0, [R2+URZ+0x110], R5 ;  /* 0x00011005020085a7 */ /* 0x000ea400080010ff */
[----:B--2---:R-:W-:Y:S05]  /*7d50*/  @!P0 BRA `(.L_x_127) ;  /* 0xfffffffc00f08947 */ /* 0x004fea000383ffff */
[----:B------:R-:W-:Y:S05]  /*7d60*/  BRA `(.L_x_22) ;  /* 0xffffff9c00687947 */ /* 0x000fea000383ffff */
.L_x_29:
[----:B-1----:R-:W-:-:S07]  /*7d70*/  MOV R2, UR17 ;  /* 0x0000001100027c02 */ /* 0x002fce0008000f00 */
.L_x_128:
[----:B-1----:R1:W2:Y:S02]  /*7d80*/  SYNCS.PHASECHK.TRANS64.TRYWAIT P0, [R2+URZ+0x110], R5 ;  /* 0x00011005020075a7 */ /* 0x0022a400080011ff */
[----:B--2---:R-:W-:Y:S05]  /*7d90*/  @!P0 NANOSLEEP.SYNCS 0x989680 ;  /* 0x009896800000895d */ /* 0x004fea0003900000 */
[----:B------:R-:W2:Y:S02]  /*7da0*/  @!P0 SYNCS.PHASECHK.TRANS64 P0, [R2+URZ+0x110], R5 ;  /* 0x00011005020085a7 */ /* 0x000ea400080010ff */
[----:B--2---:R-:W-:Y:S05]  /*7db0*/  @!P0 BRA `(.L_x_128) ;  /* 0xfffffffc00f08947 */ /* 0x004fea000383ffff */
[----:B------:R-:W-:Y:S05]  /*7dc0*/  BRA `(.L_x_28) ;  /* 0xffffffa000107947 */ /* 0x000fea000383ffff */
.L_x_33:
[----:B-1----:R1:W2:Y:S02]  /*7dd0*/  SYNCS.PHASECHK.TRANS64.TRYWAIT P0, [R2+URZ+0x240], R3 ;  /* 0x00024003020075a7 */ /* 0x0022a400080011ff */
[----:B--2---:R-:W-:Y:S05]  /*7de0*/  @!P0 NANOSLEEP.SYNCS 0x989680 ;  /* 0x009896800000895d */ /* 0x004fea0003900000 */
[----:B------:R-:W2:Y:S02]  /*7df0*/  @!P0 SYNCS.PHASECHK.TRANS64 P0, [R2+URZ+0x240], R3 ;  /* 0x00024003020085a7 */ /* 0x000ea400080010ff */
[----:B--2---:R-:W-:Y:S05]  /*7e00*/  @!P0 BRA `(.L_x_33) ;  /* 0xfffffffc00f08947 */ /* 0x004fea000383ffff */
[----:B------:R-:W-:Y:S05]  /*7e10*/  BRA `(.L_x_129) ;  /* 0xffffffa000a07947 */ /* 0x000fea000383ffff */
.L_x_37:
[----:B----4-:R-:W-:-:S07]  /*7e20*/  MOV R0, UR5 ;  /* 0x0000000500007c02 */ /* 0x010fce0008000f00 */
.L_x_130:
[----:B-1----:R1:W2:Y:S02]  /*7e30*/  SYNCS.PHASECHK.TRANS64.TRYWAIT P0, [R0+URZ], R3 ;  /* 0x00000003000075a7 */ /* 0x0022a400080011ff */
[----:B--2---:R-:W-:Y:S05]  /*7e40*/  @!P0 NANOSLEEP.SYNCS 0x989680 ;  /* 0x009896800000895d */ /* 0x004fea0003900000 */
[----:B------:R-:W2:Y:S02]  /*7e50*/  @!P0 SYNCS.PHASECHK.TRANS64 P0, [R0+URZ], R3 ;  /* 0x00000003000085a7 */ /* 0x000ea400080010ff */
[----:B--2---:R-:W-:Y:S05]  /*7e60*/  @!P0 BRA `(.L_x_130) ;  /* 0xfffffffc00f08947 */ /* 0x004fea000383ffff */
[----:B------:R-:W-:Y:S05]  /*7e70*/  BRA `(.L_x_131) ;  /* 0xffffffa800107947 */ /* 0x000fea000383ffff */
.L_x_38:
[----:B----4-:R-:W-:-:S07]  /*7e80*/  MOV R0, UR5 ;  /* 0x0000000500007c02 */ /* 0x010fce0008000f00 */
.L_x_132:
[----:B-1----:R1:W2:Y:S02]  /*7e90*/  SYNCS.PHASECHK.TRANS64.TRYWAIT P0, [R0+URZ], R3 ;  /* 0x00000003000075a7 */ /* 0x0022a400080011ff */
[----:B--2---:R-:W-:Y:S05]  /*7ea0*/  @!P0 NANOSLEEP.SYNCS 0x989680 ;  /* 0x009896800000895d */ /* 0x004fea0003900000 */
[----:B------:R-:W2:Y:S02]  /*7eb0*/  @!P0 SYNCS.PHASECHK.TRANS64 P0, [R0+URZ], R3 ;  /* 0x00000003000085a7 */ /* 0x000ea400080010ff */
[----:B--2---:R-:W-:Y:S05]  /*7ec0*/  @!P0 BRA `(.L_x_132) ;  /* 0xfffffffc00f08947 */ /* 0x004fea000383ffff */
[----:B------:R-:W-:Y:S05]  /*7ed0*/  BRA `(.L_x_133) ;  /* 0xffffffa8001c7947 */ /* 0x000fea000383ffff */
.L_x_39:
[----:B----4-:R-:W-:-:S07]  /*7ee0*/  MOV R0, UR5 ;  /* 0x0000000500007c02 */ /* 0x010fce0008000f00 */
.L_x_134:
[----:B-1----:R1:W2:Y:S02]  /*7ef0*/  SYNCS.PHASECHK.TRANS64.TRYWAIT P0, [R0+URZ], R3 ;  /* 0x00000003000075a7 */ /* 0x0022a400080011ff */
[----:B--2---:R-:W-:Y:S05]  /*7f00*/  @!P0 NANOSLEEP.SYNCS 0x989680 ;  /* 0x009896800000895d */ /* 0x004fea0003900000 */
[----:B------:R-:W2:Y:S02]  /*7f10*/  @!P0 SYNCS.PHASECHK.TRANS64 P0, [R0+URZ], R3 ;  /* 0x00000003000085a7 */ /* 0x000ea400080010ff */
[----:B--2---:R-:W-:Y:S05]  /*7f20*/  @!P0 BRA `(.L_x_134) ;  /* 0xfffffffc00f08947 */ /* 0x004fea000383ffff */
[----:B------:R-:W-:Y:S05]  /*7f30*/  BRA `(.L_x_135) ;  /* 0xffffffa800287947 */ /* 0x000fea000383ffff */
.L_x_40:
[----:B----4-:R-:W-:-:S07]  /*7f40*/  MOV R0, UR5 ;  /* 0x0000000500007c02 */ /* 0x010fce0008000f00 */
.L_x_136:
[----:B-1----:R1:W2:Y:S02]  /*7f50*/  SYNCS.PHASECHK.TRANS64.TRYWAIT P0, [R0+URZ], R3 ;  /* 0x00000003000075a7 */ /* 0x0022a400080011ff */
[----:B--2---:R-:W-:Y:S05]  /*7f60*/  @!P0 NANOSLEEP.SYNCS 0x989680 ;  /* 0x009896800000895d */ /* 0x004fea0003900000 */
[----:B------:R-:W2:Y:S02]  /*7f70*/  @!P0 SYNCS.PHASECHK.TRANS64 P0, [R0+URZ], R3 ;  /* 0x00000003000085a7 */ /* 0x000ea400080010ff */
[----:B--2---:R-:W-:Y:S05]  /*7f80*/  @!P0 BRA `(.L_x_136) ;  /* 0xfffffffc00f08947 */ /* 0x004fea000383ffff */
[----:B------:R-:W-:Y:S05]  /*7f90*/  BRA `(.L_x_137) ;  /* 0xffffffa800347947 */ /* 0x000fea000383ffff */
.L_x_41:
[----:B----4-:R-:W-:-:S07]  /*7fa0*/  MOV R0, UR5 ;  /* 0x0000000500007c02 */ /* 0x010fce0008000f00 */
.L_x_138:
[----:B-1----:R1:W2:Y:S02]  /*7fb0*/  SYNCS.PHASECHK.TRANS64.TRYWAIT P0, [R0+URZ], R3 ;  /* 0x00000003000075a7 */ /* 0x0022a400080011ff */
[----:B--2---:R-:W-:Y:S05]  /*7fc0*/  @!P0 NANOSLEEP.SYNCS 0x989680 ;  /* 0x009896800000895d */ /* 0x004fea0003900000 */
[----:B------:R-:W2:Y:S02]  /*7fd0*/  @!P0 SYNCS.PHASECHK.TRANS64 P0, [R0+URZ], R3 ;  /* 0x00000003000085a7 */ /* 0x000ea400080010ff */
[----:B--2---:R-:W-:Y:S05]  /*7fe0*/  @!P0 BRA `(.L_x_138) ;  /* 0xfffffffc00f08947 */ /* 0x004fea000383ffff */
[----:B------:R-:W-:Y:S05]  /*7ff0*/  BRA `(.L_x_139) ;  /* 0xffffffa800407947 */ /* 0x000fea000383ffff */
.L_x_42:
[----:B----4-:R-:W-:-:S07]  /*8000*/  MOV R0, UR5 ;  /* 0x0000000500007c02 */ /* 0x010fce0008000f00 */
.L_x_140:
[----:B-1----:R1:W2:Y:S02]  /*8010*/  SYNCS.PHASECHK.TRANS64.TRYWAIT P0, [R0+URZ], R3 ;  /* 0x00000003000075a7 */ /* 0x0022a400080011ff */
[----:B--2---:R-:W-:Y:S05]  /*8020*/  @!P0 NANOSLEEP.SYNCS 0x989680 ;  /* 0x009896800000895d */ /* 0x004fea0003900000 */
[----:B------:R-:W2:Y:S02]  /*8030*/  @!P0 SYNCS.PHASECHK.TRANS64 P0, [R0+URZ], R3 ;  /* 0x00000003000085a7 */ /* 0x000ea400080010ff */
[----:B--2---:R-:W-:Y:S05]  /*8040*/  @!P0 BRA `(.L_x_140) ;  /* 0xfffffffc00f08947 */ /* 0x004fea000383ffff */
[----:B------:R-:W-:Y:S05]  /*8050*/  BRA `(.L_x_141) ;  /* 0xffffffa8004c7947 */ /* 0x000fea000383ffff */
.L_x_43:
[----:B----4-:R-:W-:-:S07]  /*8060*/  MOV R0, UR5 ;  /* 0x0000000500007c02 */ /* 0x010fce0008000f00 */
.L_x_142:
[----:B-1----:R1:W2:Y:S02]  /*8070*/  SYNCS.PHASECHK.TRANS64.TRYWAIT P0, [R0+URZ], R3 ;  /* 0x00000003000075a7 */ /* 0x0022a400080011ff */
[----:B--2---:R-:W-:Y:S05]  /*8080*/  @!P0 NANOSLEEP.SYNCS 0x989680 ;  /* 0x009896800000895d */ /* 0x004fea0003900000 */
[----:B------:R-:W2:Y:S02]  /*8090*/  @!P0 SYNCS.PHASECHK.TRANS64 P0, [R0+URZ], R3 ;  /* 0x00000003000085a7 */ /* 0x000ea400080010ff */
[----:B--2---:R-:W-:Y:S05]  /*80a0*/  @!P0 BRA `(.L_x_142) ;  /* 0xfffffffc00f08947 */ /* 0x004fea000383ffff */
[----:B------:R-:W-:Y:S05]  /*80b0*/  BRA `(.L_x_143) ;  /* 0xffffffa800587947 */ /* 0x000fea000383ffff */
.L_x_44:
[----:B----4-:R-:W-:-:S07]  /*80c0*/  MOV R0, UR5 ;  /* 0x0000000500007c02 */ /* 0x010fce0008000f00 */
.L_x_144:
[----:B-1----:R1:W2:Y:S02]  /*80d0*/  SYNCS.PHASECHK.TRANS64.TRYWAIT P0, [R0+URZ], R3 ;  /* 0x00000003000075a7 */ /* 0x0022a400080011ff */
[----:B--2---:R-:W-:Y:S05]  /*80e0*/  @!P0 NANOSLEEP.SYNCS 0x989680 ;  /* 0x009896800000895d */ /* 0x004fea0003900000 */
[----:B------:R-:W2:Y:S02]  /*80f0*/  @!P0 SYNCS.PHASECHK.TRANS64 P0, [R0+URZ], R3 ;  /* 0x00000003000085a7 */ /* 0x000ea400080010ff */
[----:B--2---:R-:W-:Y:S05]  /*8100*/  @!P0 BRA `(.L_x_144) ;  /* 0xfffffffc00f08947 */ /* 0x004fea000383ffff */
[----:B------:R-:W-:Y:S05]  /*8110*/  BRA `(.L_x_145) ;  /* 0xffffffa800647947 */ /* 0x000fea000383ffff */
.L_x_45:
[----:B----4-:R-:W-:-:S07]  /*8120*/  MOV R0, UR5 ;  /* 0x0000000500007c02 */ /* 0x010fce0008000f00 */
.L_x_146:
[----:B-1----:R1:W2:Y:S02]  /*8130*/  SYNCS.PHASECHK.TRANS64.TRYWAIT P0, [R0+URZ], R3 ;  /* 0x00000003000075a7 */ /* 0x0022a400080011ff */
[----:B--2---:R-:W-:Y:S05]  /*8140*/  @!P0 NANOSLEEP.SYNCS 0x989680 ;  /* 0x009896800000895d */ /* 0x004fea0003900000 */
[----:B------:R-:W2:Y:S02]  /*8150*/  @!P0 SYNCS.PHASECHK.TRANS64 P0, [R0+URZ], R3 ;  /* 0x00000003000085a7 */ /* 0x000ea400080010ff */
[----:B--2---:R-:W-:Y:S05]  /*8160*/  @!P0 BRA `(.L_x_146) ;  /* 0xfffffffc00f08947 */ /* 0x004fea000383ffff */
[----:B------:R-:W-:Y:S05]  /*8170*/  BRA `(.L_x_147) ;  /* 0xffffffa800707947 */ /* 0x000fea000383ffff */
.L_x_46:
[----:B----4-:R-:W-:-:S07]  /*8180*/  MOV R0, UR5 ;  /* 0x0000000500007c02 */ /* 0x010fce0008000f00 */
.L_x_148:
[----:B-1----:R1:W2:Y:S02]  /*8190*/  SYNCS.PHASECHK.TRANS64.TRYWAIT P0, [R0+URZ], R3 ;  /* 0x00000003000075a7 */ /* 0x0022a400080011ff */
[----:B--2---:R-:W-:Y:S05]  /*81a0*/  @!P0 NANOSLEEP.SYNCS 0x989680 ;  /* 0x009896800000895d */ /* 0x004fea0003900000 */
[----:B------:R-:W2:Y:S02]  /*81b0*/  @!P0 SYNCS.PHASECHK.TRANS64 P0, [R0+URZ], R3 ;  /* 0x00000003000085a7 */ /* 0x000ea400080010ff */
[----:B--2---:R-:W-:Y:S05]  /*81c0*/  @!P0 BRA `(.L_x_148) ;  /* 0xfffffffc00f08947 */ /* 0x004fea000383ffff */
[----:B------:R-:W-:Y:S05]  /*81d0*/  BRA `(.L_x_149) ;  /* 0xffffffa8007c7947 */ /* 0x000fea000383ffff */
.L_x_47:
[----:B----4-:R-:W-:-:S07]  /*81e0*/  MOV R0, UR5 ;  /* 0x0000000500007c02 */ /* 0x010fce0008000f00 */
.L_x_150:
[----:B-1----:R1:W2:Y:S02]  /*81f0*/  SYNCS.PHASECHK.TRANS64.TRYWAIT P0, [R0+URZ], R3 ;  /* 0x00000003000075a7 */ /* 0x0022a400080011ff */
[----:B--2---:R-:W-:Y:S05]  /*8200*/  @!P0 NANOSLEEP.SYNCS 0x989680 ;  /* 0x009896800000895d */ /* 0x004fea0003900000 */
[----:B------:R-:W2:Y:S02]  /*8210*/  @!P0 SYNCS.PHASECHK.TRANS64 P0, [R0+URZ], R3 ;  /* 0x00000003000085a7 */ /* 0x000ea400080010ff */
[----:B--2---:R-:W-:Y:S05]  /*8220*/  @!P0 BRA `(.L_x_150) ;  /* 0xfffffffc00f08947 */ /* 0x004fea000383ffff */
[----:B------:R-:W-:Y:S05]  /*8230*/  BRA `(.L_x_151) ;  /* 0xffffffa800887947 */ /* 0x000fea000383ffff */
.L_x_48:
[----:B----4-:R-:W-:-:S07]  /*8240*/  MOV R0, UR5 ;  /* 0x0000000500007c02 */ /* 0x010fce0008000f00 */
.L_x_152:
[----:B-1----:R1:W2:Y:S02]  /*8250*/  SYNCS.PHASECHK.TRANS64.TRYWAIT P0, [R0+URZ], R3 ;  /* 0x00000003000075a7 */ /* 0x0022a400080011ff */
[----:B--2---:R-:W-:Y:S05]  /*8260*/  @!P0 NANOSLEEP.SYNCS 0x989680 ;  /* 0x009896800000895d */ /* 0x004fea0003900000 */
[----:B------:R-:W2:Y:S02]  /*8270*/  @!P0 SYNCS.PHASECHK.TRANS64 P0, [R0+URZ], R3 ;  /* 0x00000003000085a7 */ /* 0x000ea400080010ff */
[----:B--2---:R-:W-:Y:S05]  /*8280*/  @!P0 BRA `(.L_x_152) ;  /* 0xfffffffc00f08947 */ /* 0x004fea000383ffff */
[----:B------:R-:W-:Y:S05]  /*8290*/  BRA `(.L_x_153) ;  /* 0xffffffa800947947 */ /* 0x000fea000383ffff */
.L_x_49:
[----:B----4-:R-:W-:-:S07]  /*82a0*/  MOV R0, UR5 ;  /* 0x0000000500007c02 */ /* 0x010fce0008000f00 */
.L_x_154:
[----:B-1----:R1:W2:Y:S02]  /*82b0*/  SYNCS.PHASECHK.TRANS64.TRYWAIT P0, [R0+URZ], R3 ;  /* 0x00000003000075a7 */ /* 0x0022a400080011ff */
[----:B--2---:R-:W-:Y:S05]  /*82c0*/  @!P0 NANOSLEEP.SYNCS 0x989680 ;  /* 0x009896800000895d */ /* 0x004fea0003900000 */
[----:B------:R-:W2:Y:S02]  /*82d0*/  @!P0 SYNCS.PHASECHK.TRANS64 P0, [R0+URZ], R3 ;  /* 0x00000003000085a7 */ /* 0x000ea400080010ff */
[----:B--2---:R-:W-:Y:S05]  /*82e0*/  @!P0 BRA `(.L_x_154) ;  /* 0xfffffffc00f08947 */ /* 0x004fea000383ffff */
[----:B------:R-:W-:Y:S05]  /*82f0*/  BRA `(.L_x_155) ;  /* 0xffffffa800a07947 */ /* 0x000fea000383ffff */
.L_x_50:
[----:B----4-:R-:W-:-:S07]  /*8300*/  MOV R0, UR5 ;  /* 0x0000000500007c02 */ /* 0x010fce0008000f00 */
.L_x_156:
[----:B-1----:R1:W2:Y:S02]  /*8310*/  SYNCS.PHASECHK.TRANS64.TRYWAIT P0, [R0+URZ], R3 ;  /* 0x00000003000075a7 */ /* 0x0022a400080011ff */
[----:B--2---:R-:W-:Y:S05]  /*8320*/  @!P0 NANOSLEEP.SYNCS 0x989680 ;  /* 0x009896800000895d */ /* 0x004fea0003900000 */
[----:B------:R-:W2:Y:S02]  /*8330*/  @!P0 SYNCS.PHASECHK.TRANS64 P0, [R0+URZ], R3 ;  /* 0x00000003000085a7 */ /* 0x000ea400080010ff */
[----:B--2---:R-:W-:Y:S05]  /*8340*/  @!P0 BRA `(.L_x_156) ;  /* 0xfffffffc00f08947 */ /* 0x004fea000383ffff */
[----:B------:R-:W-:Y:S05]  /*8350*/  BRA `(.L_x_157) ;  /* 0xffffffa800ac7947 */ /* 0x000fea000383ffff */
.L_x_51:
[----:B----4-:R-:W-:-:S07]  /*8360*/  MOV R0, UR5 ;  /* 0x0000000500007c02 */ /* 0x010fce0008000f00 */
.L_x_158:
[----:B-1----:R1:W2:Y:S02]  /*8370*/  SYNCS.PHASECHK.TRANS64.TRYWAIT P0, [R0+URZ], R3 ;  /* 0x00000003000075a7 */ /* 0x0022a400080011ff */
[----:B--2---:R-:W-:Y:S05]  /*8380*/  @!P0 NANOSLEEP.SYNCS 0x989680 ;  /* 0x009896800000895d */ /* 0x004fea0003900000 */
[----:B------:R-:W2:Y:S02]  /*8390*/  @!P0 SYNCS.PHASECHK.TRANS64 P0, [R0+URZ], R3 ;  /* 0x00000003000085a7 */ /* 0x000ea400080010ff */
[----:B--2---:R-:W-:Y:S05]  /*83a0*/  @!P0 BRA `(.L_x_158) ;  /* 0xfffffffc00f08947 */ /* 0x004fea000383ffff */
[----:B------:R-:W-:Y:S05]  /*83b0*/  BRA `(.L_x_159) ;  /* 0xffffffa800b87947 */ /* 0x000fea000383ffff */
.L_x_52:
[----:B----4-:R-:W-:-:S07]  /*83c0*/  MOV R0, UR5 ;  /* 0x0000000500007c02 */ /* 0x010fce0008000f00 */
.L_x_160:
[----:B-1----:R1:W2:Y:S02]  /*83d0*/  SYNCS.PHASECHK.TRANS64.TRYWAIT P0, [R0+URZ], R3 ;  /* 0x00000003000075a7 */ /* 0x0022a400080011ff */
[----:B--2---:R-:W-:Y:S05]  /*83e0*/  @!P0 NANOSLEEP.SYNCS 0x989680 ;  /* 0x009896800000895d */ /* 0x004fea0003900000 */
[----:B------:R-:W2:Y:S02]  /*83f0*/  @!P0 SYNCS.PHASECHK.TRANS64 P0, [R0+URZ], R3 ;  /* 0x00000003000085a7 */ /* 0x000ea400080010ff */
[----:B--2---:R-:W-:Y:S05]  /*8400*/  @!P0 BRA `(.L_x_160) ;  /* 0xfffffffc00f08947 */ /* 0x004fea000383ffff */
[----:B------:R-:W-:Y:S05]  /*8410*/  BRA `(.L_x_161) ;  /* 0xffffffa800c47947 */ /* 0x000fea000383ffff */
.L_x_53:
[----:B----4-:R-:W-:-:S07]  /*8420*/  MOV R0, UR5 ;  /* 0x0000000500007c02 */ /* 0x010fce0008000f00 */
.L_x_162:
[----:B-1----:R1:W2:Y:S02]  /*8430*/  SYNCS.PHASECHK.TRANS64.TRYWAIT P0, [R0+URZ], R3 ;  /* 0x00000003000075a7 */ /* 0x0022a400080011ff */
[----:B--2---:R-:W-:Y:S05]  /*8440*/  @!P0 NANOSLEEP.SYNCS 0x989680 ;  /* 0x009896800000895d */ /* 0x004fea0003900000 */
[----:B------:R-:W2:Y:S02]  /*8450*/  @!P0 SYNCS.PHASECHK.TRANS64 P0, [R0+URZ], R3 ;  /* 0x00000003000085a7 */ /* 0x000ea400080010ff */
[----:B--2---:R-:W-:Y:S05]  /*8460*/  @!P0 BRA `(.L_x_162) ;  /* 0xfffffffc00f08947 */ /* 0x004fea000383ffff */
[----:B------:R-:W-:Y:S05]  /*8470*/  BRA `(.L_x_163) ;  /* 0xffffffa800d07947 */ /* 0x000fea000383ffff */
.L_x_54:
[----:B----4-:R-:W-:-:S07]  /*8480*/  MOV R0, UR5 ;  /* 0x0000000500007c02 */ /* 0x010fce0008000f00 */
.L_x_164:
[----:B-1----:R1:W2:Y:S02]  /*8490*/  SYNCS.PHASECHK.TRANS64.TRYWAIT P0, [R0+URZ], R3 ;  /* 0x00000003000075a7 */ /* 0x0022a400080011ff */
[----:B--2---:R-:W-:Y:S05]  /*84a0*/  @!P0 NANOSLEEP.SYNCS 0x989680 ;  /* 0x009896800000895d */ /* 0x004fea0003900000 */
[----:B------:R-:W2:Y:S02]  /*84b0*/  @!P0 SYNCS.PHASECHK.TRANS64 P0, [R0+URZ], R3 ;  /* 0x00000003000085a7 */ /* 0x000ea400080010ff */
[----:B--2---:R-:W-:Y:S05]  /*84c0*/  @!P0 BRA `(.L_x_164) ;  /* 0xfffffffc00f08947 */ /* 0x004fea000383ffff */
[----:B------:R-:W-:Y:S05]  /*84d0*/  BRA `(.L_x_165) ;  /* 0xffffffa800dc7947 */ /* 0x000fea000383ffff */
.L_x_55:
[----:B----4-:R-:W-:-:S07]  /*84e0*/  MOV R0, UR5 ;  /* 0x0000000500007c02 */ /* 0x010fce0008000f00 */
.L_x_166:
[----:B-1----:R1:W2:Y:S02]  /*84f0*/  SYNCS.PHASECHK.TRANS64.TRYWAIT P0, [R0+URZ], R3 ;  /* 0x00000003000075a7 */ /* 0x0022a400080011ff */
[----:B--2---:R-:W-:Y:S05]  /*8500*/  @!P0 NANOSLEEP.SYNCS 0x989680 ;  /* 0x009896800000895d */ /* 0x004fea0003900000 */
[----:B------:R-:W2:Y:S02]  /*8510*/  @!P0 SYNCS.PHASECHK.TRANS64 P0, [R0+URZ], R3 ;  /* 0x00000003000085a7 */ /* 0x000ea400080010ff */
[----:B--2---:R-:W-:Y:S05]  /*8520*/  @!P0 BRA `(.L_x_166) ;  /* 0xfffffffc00f08947 */ /* 0x004fea000383ffff */
[----:B------:R-:W-:Y:S05]  /*8530*/  BRA `(.L_x_167) ;  /* 0xffffffa800e87947 */ /* 0x000fea000383ffff */
.L_x_56:
[----:B----4-:R-:W-:-:S07]  /*8540*/  MOV R0, UR5 ;  /* 0x0000000500007c02 */ /* 0x010fce0008000f00 */
.L_x_168:
[----:B-1----:R1:W2:Y:S02]  /*8550*/  SYNCS.PHASECHK.TRANS64.TRYWAIT P0, [R0+URZ], R3 ;  /* 0x00000003000075a7 */ /* 0x0022a400080011ff */
[----:B--2---:R-:W-:Y:S05]  /*8560*/  @!P0 NANOSLEEP.SYNCS 0x989680 ;  /* 0x009896800000895d */ /* 0x004fea0003900000 */
[----:B------:R-:W2:Y:S02]  /*8570*/  @!P0 SYNCS.PHASECHK.TRANS64 P0, [R0+URZ], R3 ;  /* 0x00000003000085a7 */ /* 0x000ea400080010ff */
[----:B--2---:R-:W-:Y:S05]  /*8580*/  @!P0 BRA `(.L_x_168) ;  /* 0xfffffffc00f08947 */ /* 0x004fea000383ffff */
[----:B------:R-:W-:Y:S05]  /*8590*/  BRA `(.L_x_169) ;  /* 0xffffffa800f47947 */ /* 0x000fea000383ffff */
.L_x_57:
[----:B----4-:R-:W-:-:S07]  /*85a0*/  MOV R0, UR5 ;  /* 0x0000000500007c02 */ /* 0x010fce0008000f00 */
.L_x_170:
[----:B-1----:R1:W2:Y:S02]  /*85b0*/  SYNCS.PHASECHK.TRANS64.TRYWAIT P0, [R0+URZ], R3 ;  /* 0x00000003000075a7 */ /* 0x0022a400080011ff */
[----:B--2---:R-:W-:Y:S05]  /*85c0*/  @!P0 NANOSLEEP.SYNCS 0x989680 ;  /* 0x009896800000895d */ /* 0x004fea0003900000 */
[----:B------:R-:W2:Y:S02]  /*85d0*/  @!P0 SYNCS.PHASECHK.TRANS64 P0, [R0+URZ], R3 ;  /* 0x00000003000085a7 */ /* 0x000ea400080010ff */
[----:B--2---:R-:W-:Y:S05]  /*85e0*/  @!P0 BRA `(.L_x_170) ;  /* 0xfffffffc00f08947 */ /* 0x004fea000383ffff */
[----:B------:R-:W-:Y:S05]  /*85f0*/  BRA `(.L_x_171) ;  /* 0xffffffac00007947 */ /* 0x000fea000383ffff */
.L_x_58:
[----:B----4-:R-:W-:-:S07]  /*8600*/  MOV R0, UR5 ;  /* 0x0000000500007c02 */ /* 0x010fce0008000f00 */
.L_x_172:
[----:B-1----:R1:W2:Y:S02]  /*8610*/  SYNCS.PHASECHK.TRANS64.TRYWAIT P0, [R0+URZ], R3 ;  /* 0x00000003000075a7 */ /* 0x0022a400080011ff */
[----:B--2---:R-:W-:Y:S05]  /*8620*/  @!P0 NANOSLEEP.SYNCS 0x989680 ;  /* 0x009896800000895d */ /* 0x004fea0003900000 */
[----:B------:R-:W2:Y:S02]  /*8630*/  @!P0 SYNCS.PHASECHK.TRANS64 P0, [R0+URZ], R3 ;  /* 0x00000003000085a7 */ /* 0x000ea400080010ff */
[----:B--2---:R-:W-:Y:S05]  /*8640*/  @!P0 BRA `(.L_x_172) ;  /* 0xfffffffc00f08947 */ /* 0x004fea000383ffff */
[----:B------:R-:W-:Y:S05]  /*8650*/  BRA `(.L_x_173) ;  /* 0xffffffac000c7947 */ /* 0x000fea000383ffff */
.L_x_59:
[----:B----4-:R-:W-:-:S07]  /*8660*/  MOV R0, UR5 ;  /* 0x0000000500007c02 */ /* 0x010fce0008000f00 */
.L_x_174:
[----:B-1----:R1:W2:Y:S02]  /*8670*/  SYNCS.PHASECHK.TRANS64.TRYWAIT P0, [R0+URZ], R3 ;  /* 0x00000003000075a7 */ /* 0x0022a400080011ff */
[----:B--2---:R-:W-:Y:S05]  /*8680*/  @!P0 NANOSLEEP.SYNCS 0x989680 ;  /* 0x009896800000895d */ /* 0x004fea0003900000 */
[----:B------:R-:W2:Y:S02]  /*8690*/  @!P0 SYNCS.PHASECHK.TRANS64 P0, [R0+URZ], R3 ;  /* 0x00000003000085a7 */ /* 0x000ea400080010ff */
[----:B--2---:R-:W-:Y:S05]  /*86a0*/  @!P0 BRA `(.L_x_174) ;  /* 0xfffffffc00f08947 */ /* 0x004fea000383ffff */
[----:B------:R-:W-:Y:S05]  /*86b0*/  BRA `(.L_x_175) ;  /* 0xffffffac00187947 */ /* 0x000fea000383ffff */
.L_x_60:
[----:B----4-:R-:W-:-:S07]  /*86c0*/  MOV R0, UR5 ;  /* 0x0000000500007c02 */ /* 0x010fce0008000f00 */
.L_x_176:
[----:B-1----:R1:W2:Y:S02]  /*86d0*/  SYNCS.PHASECHK.TRANS64.TRYWAIT P0, [R0+URZ], R3 ;  /* 0x00000003000075a7 */ /* 0x0022a400080011ff */
[----:B--2---:R-:W-:Y:S05]  /*86e0*/  @!P0 NANOSLEEP.SYNCS 0x989680 ;  /* 0x009896800000895d */ /* 0x004fea0003900000 */
[----:B------:R-:W2:Y:S02]  /*86f0*/  @!P0 SYNCS.PHASECHK.TRANS64 P0, [R0+URZ], R3 ;  /* 0x00000003000085a7 */ /* 0x000ea400080010ff */
[----:B--2---:R-:W-:Y:S05]  /*8700*/  @!P0 BRA `(.L_x_176) ;  /* 0xfffffffc00f08947 */ /* 0x004fea000383ffff */
[----:B------:R-:W-:Y:S05]  /*8710*/  BRA `(.L_x_177) ;  /* 0xffffffac00247947 */ /* 0x000fea000383ffff */
.L_x_61:
[----:B----4-:R-:W-:-:S07]  /*8720*/  MOV R0, UR5 ;  /* 0x0000000500007c02 */ /* 0x010fce0008000f00 */
.L_x_178:
[----:B-1----:R1:W2:Y:S02]  /*8730*/  SYNCS.PHASECHK.TRANS64.TRYWAIT P0, [R0+URZ], R3 ;  /* 0x00000003000075a7 */ /* 0x0022a400080011ff */
[----:B--2---:R-:W-:Y:S05]  /*8740*/  @!P0 NANOSLEEP.SYNCS 0x989680 ;  /* 0x009896800000895d */ /* 0x004fea0003900000 */
[----:B------:R-:W2:Y:S02]  /*8750*/  @!P0 SYNCS.PHASECHK.TRANS64 P0, [R0+URZ], R3 ;  /* 0x00000003000085a7 */ /* 0x000ea400080010ff */
[----:B--2---:R-:W-:Y:S05]  /*8760*/  @!P0 BRA `(.L_x_178) ;  /* 0xfffffffc00f08947 */ /* 0x004fea000383ffff */
[----:B------:R-:W-:Y:S05]  /*8770*/  BRA `(.L_x_179) ;  /* 0xffffffac00307947 */ /* 0x000fea000383ffff */
.L_x_62:
[----:B----4-:R-:W-:-:S07]  /*8780*/  MOV R0, UR5 ;  /* 0x0000000500007c02 */ /* 0x010fce0008000f00 */
.L_x_180:
[----:B-1----:R1:W2:Y:S02]  /*8790*/  SYNCS.PHASECHK.TRANS64.TRYWAIT P0, [R0+URZ], R3 ;  /* 0x00000003000075a7 */ /* 0x0022a400080011ff */
[----:B--2---:R-:W-:Y:S05]  /*87a0*/  @!P0 NANOSLEEP.SYNCS 0x989680 ;  /* 0x009896800000895d */ /* 0x004fea0003900000 */
[----:B------:R-:W2:Y:S02]  /*87b0*/  @!P0 SYNCS.PHASECHK.TRANS64 P0, [R0+URZ], R3 ;  /* 0x00000003000085a7 */ /* 0x000ea400080010ff */
[----:B--2---:R-:W-:Y:S05]  /*87c0*/  @!P0 BRA `(.L_x_180) ;  /* 0xfffffffc00f08947 */ /* 0x004fea000383ffff */
[----:B------:R-:W-:Y:S05]  /*87d0*/  BRA `(.L_x_181) ;  /* 0xffffffac003c7947 */ /* 0x000fea000383ffff */
.L_x_63:
[----:B----4-:R-:W-:-:S07]  /*87e0*/  MOV R0, UR5 ;  /* 0x0000000500007c02 */ /* 0x010fce0008000f00 */
.L_x_182:
[----:B-1----:R1:W2:Y:S02]  /*87f0*/  SYNCS.PHASECHK.TRANS64.TRYWAIT P0, [R0+URZ], R3 ;  /* 0x00000003000075a7 */ /* 0x0022a400080011ff */
[----:B--2---:R-:W-:Y:S05]  /*8800*/  @!P0 NANOSLEEP.SYNCS 0x989680 ;  /* 0x009896800000895d */ /* 0x004fea0003900000 */
[----:B------:R-:W2:Y:S02]  /*8810*/  @!P0 SYNCS.PHASECHK.TRANS64 P0, [R0+URZ], R3 ;  /* 0x00000003000085a7 */ /* 0x000ea400080010ff */
[----:B--2---:R-:W-:Y:S05]  /*8820*/  @!P0 BRA `(.L_x_182) ;  /* 0xfffffffc00f08947 */ /* 0x004fea000383ffff */
[----:B------:R-:W-:Y:S05]  /*8830*/  BRA `(.L_x_183) ;  /* 0xffffffac00487947 */ /* 0x000fea000383ffff */
.L_x_64:
[----:B----4-:R-:W-:-:S07]  /*8840*/  MOV R0, UR5 ;  /* 0x0000000500007c02 */ /* 0x010fce0008000f00 */
.L_x_184:
[----:B-1----:R1:W2:Y:S02]  /*8850*/  SYNCS.PHASECHK.TRANS64.TRYWAIT P0, [R0+URZ], R3 ;  /* 0x00000003000075a7 */ /* 0x0022a400080011ff */
[----:B--2---:R-:W-:Y:S05]  /*8860*/  @!P0 NANOSLEEP.SYNCS 0x989680 ;  /* 0x009896800000895d */ /* 0x004fea0003900000 */
[----:B------:R-:W2:Y:S02]  /*8870*/  @!P0 SYNCS.PHASECHK.TRANS64 P0, [R0+URZ], R3 ;  /* 0x00000003000085a7 */ /* 0x000ea400080010ff */
[----:B--2---:R-:W-:Y:S05]  /*8880*/  @!P0 BRA `(.L_x_184) ;  /* 0xfffffffc00f08947 */ /* 0x004fea000383ffff */
[----:B------:R-:W-:Y:S05]  /*8890*/  BRA `(.L_x_185) ;  /* 0xffffffac00547947 */ /* 0x000fea000383ffff */
.L_x_65:
[----:B----4-:R-:W-:-:S07]  /*88a0*/  MOV R0, UR5 ;  /* 0x0000000500007c02 */ /* 0x010fce0008000f00 */
.L_x_186:
[----:B-1----:R1:W2:Y:S02]  /*88b0*/  SYNCS.PHASECHK.TRANS64.TRYWAIT P0, [R0+URZ], R3 ;  /* 0x00000003000075a7 */ /* 0x0022a400080011ff */
[----:B--2---:R-:W-:Y:S05]  /*88c0*/  @!P0 NANOSLEEP.SYNCS 0x989680 ;  /* 0x009896800000895d */ /* 0x004fea0003900000 */
[----:B------:R-:W2:Y:S02]  /*88d0*/  @!P0 SYNCS.PHASECHK.TRANS64 P0, [R0+URZ], R3 ;  /* 0x00000003000085a7 */ /* 0x000ea400080010ff */
[----:B--2---:R-:W-:Y:S05]  /*88e0*/  @!P0 BRA `(.L_x_186) ;  /* 0xfffffffc00f08947 */ /* 0x004fea000383ffff */
[----:B------:R-:W-:Y:S05]  /*88f0*/  BRA `(.L_x_187) ;  /* 0xffffffac00607947 */ /* 0x000fea000383ffff */
.L_x_66:
[----:B----4-:R-:W-:-:S07]  /*8900*/  MOV R0, UR5 ;  /* 0x0000000500007c02 */ /* 0x010fce0008000f00 */
.L_x_188:
[----:B-1----:R1:W2:Y:S02]  /*8910*/  SYNCS.PHASECHK.TRANS64.TRYWAIT P0, [R0+URZ], R3 ;  /* 0x00000003000075a7 */ /* 0x0022a400080011ff */
[----:B--2---:R-:W-:Y:S05]  /*8920*/  @!P0 NANOSLEEP.SYNCS 0x989680 ;  /* 0x009896800000895d */ /* 0x004fea0003900000 */
[----:B------:R-:W2:Y:S02]  /*8930*/  @!P0 SYNCS.PHASECHK.TRANS64 P0, [R0+URZ], R3 ;  /* 0x00000003000085a7 */ /* 0x000ea400080010ff */
[----:B--2---:R-:W-:Y:S05]  /*8940*/  @!P0 BRA `(.L_x_188) ;  /* 0xfffffffc00f08947 */ /* 0x004fea000383ffff */
[----:B------:R-:W-:Y:S05]  /*8950*/  BRA `(.L_x_189) ;  /* 0xffffffac006c7947 */ /* 0x000fea000383ffff */
.L_x_67:
[----:B----4-:R-:W-:-:S07]  /*8960*/  MOV R0, UR5 ;  /* 0x0000000500007c02 */ /* 0x010fce0008000f00 */
.L_x_190:
[----:B-1----:R1:W2:Y:S02]  /*8970*/  SYNCS.PHASECHK.TRANS64.TRYWAIT P0, [R0+URZ], R3 ;  /* 0x00000003000075a7 */ /* 0x0022a400080011ff */
[----:B--2---:R-:W-:Y:S05]  /*8980*/  @!P0 NANOSLEEP.SYNCS 0x989680 ;  /* 0x009896800000895d */ /* 0x004fea0003900000 */
[----:B------:R-:W2:Y:S02]  /*8990*/  @!P0 SYNCS.PHASECHK.TRANS64 P0, [R0+URZ], R3 ;  /* 0x00000003000085a7 */ /* 0x000ea400080010ff */
[----:B--2---:R-:W-:Y:S05]  /*89a0*/  @!P0 BRA `(.L_x_190) ;  /* 0xfffffffc00f08947 */ /* 0x004fea000383ffff */
[----:B------:R-:W-:Y:S05]  /*89b0*/  BRA `(.L_x_191) ;  /* 0xffffffac00787947 */ /* 0x000fea000383ffff */
.L_x_68:
[----:B----4-:R-:W-:-:S07]  /*89c0*/  MOV R0, UR5 ;  /* 0x0000000500007c02 */ /* 0x010fce0008000f00 */
.L_x_192:
[----:B-1----:R1:W2:Y:S02]  /*89d0*/  SYNCS.PHASECHK.TRANS64.TRYWAIT P0, [R0+URZ], R3 ;  /* 0x00000003000075a7 */ /* 0x0022a400080011ff */
[----:B--2---:R-:W-:Y:S05]  /*89e0*/  @!P0 NANOSLEEP.SYNCS 0x989680 ;  /* 0x009896800000895d */ /* 0x004fea0003900000 */
[----:B------:R-:W2:Y:S02]  /*89f0*/  @!P0 SYNCS.PHASECHK.TRANS64 P0, [R0+URZ], R3 ;  /* 0x00000003000085a7 */ /* 0x000ea400080010ff */
[----:B--2---:R-:W-:Y:S05]  /*8a00*/  @!P0 BRA `(.L_x_192) ;  /* 0xfffffffc00f08947 */ /* 0x004fea000383ffff */
[----:B------:R-:W-:Y:S05]  /*8a10*/  BRA `(.L_x_193) ;  /* 0xffffffac00847947 */ /* 0x000fea000383ffff */
.L_x_69:
[----:B----4-:R-:W-:-:S07]  /*8a20*/  MOV R0, UR5 ;  /* 0x0000000500007c02 */ /* 0x010fce0008000f00 */
.L_x_194:
[----:B-1----:R1:W2:Y:S02]  /*8a30*/  SYNCS.PHASECHK.TRANS64.TRYWAIT P0, [R0+URZ], R3 ;  /* 0x00000003000075a7 */ /* 0x0022a400080011ff */
[----:B--2---:R-:W-:Y:S05]  /*8a40*/  @!P0 NANOSLEEP.SYNCS 0x989680 ;  /* 0x009896800000895d */ /* 0x004fea0003900000 */
[----:B------:R-:W2:Y:S02]  /*8a50*/  @!P0 SYNCS.PHASECHK.TRANS64 P0, [R0+URZ], R3 ;  /* 0x00000003000085a7 */ /* 0x000ea400080010ff */
[----:B--2---:R-:W-:Y:S05]  /*8a60*/  @!P0 BRA `(.L_x_194) ;  /* 0xfffffffc00f08947 */ /* 0x004fea000383ffff */
[----:B------:R-:W-:Y:S05]  /*8a70*/  BRA `(.L_x_195) ;  /* 0xffffffac00907947 */ /* 0x000fea000383ffff */
.L_x_72:
[----:B-1----:R1:W2:Y:S02]  /*8a80*/  SYNCS.PHASECHK.TRANS64.TRYWAIT P0, [R0+URZ+0x2a0], R5 ;  /* 0x0002a005000075a7 */ /* 0x0022a400080011ff */
[----:B--2---:R-:W-:Y:S05]  /*8a90*/  @!P0 NANOSLEEP.SYNCS 0x989680 ;  /* 0x009896800000895d */ /* 0x004fea0003900000 */
[----:B------:R-:W2:Y:S02]  /*8aa0*/  @!P0 SYNCS.PHASECHK.TRANS64 P0, [R0+URZ+0x2a0], R5 ;  /* 0x0002a005000085a7 */ /* 0x000ea400080010ff */
[----:B--2---:R-:W-:Y:S05]  /*8ab0*/  @!P0 BRA `(.L_x_72) ;  /* 0xfffffffc00f08947 */ /* 0x004fea000383ffff */
[----:B------:R-:W-:Y:S05]  /*8ac0*/  BRA `(.L_x_196) ;  /* 0xffffffac00ec7947 */ /* 0x000fea000383ffff */
.L_x_73:
[----:B------:R-:W-:-:S07]  /*8ad0*/  MOV R0, UR5 ;  /* 0x0000000500007c02 */ /* 0x000fce0008000f00 */
.L_x_197:
[----:B-1----:R1:W2:Y:S02]  /*8ae0*/  SYNCS.PHASECHK.TRANS64.TRYWAIT P0, [R0+URZ+0x250], R5 ;  /* 0x00025005000075a7 */ /* 0x0022a400080011ff */
[----:B--2---:R-:W-:Y:S05]  /*8af0*/  @!P0 NANOSLEEP.SYNCS 0x989680 ;  /* 0x009896800000895d */ /* 0x004fea0003900000 */
[----:B------:R-:W2:Y:S02]  /*8b00*/  @!P0 SYNCS.PHASECHK.TRANS64 P0, [R0+URZ+0x250], R5 ;  /* 0x00025005000085a7 */ /* 0x000ea400080010ff */
[----:B--2---:R-:W-:Y:S05]  /*8b10*/  @!P0 BRA `(.L_x_197) ;  /* 0xfffffffc00f08947 */ /* 0x004fea000383ffff */
[----:B------:R-:W-:Y:S05]  /*8b20*/  BRA `(.L_x_198) ;  /* 0xffffffac00fc7947 */ /* 0x000fea000383ffff */
.L_x_74:
[----:B-1----:R1:W2:Y:S02]  /*8b30*/  SYNCS.PHASECHK.TRANS64.TRYWAIT P1, [R0+URZ+0x240], R5 ;  /* 0x00024005000075a7 */ /* 0x0022a400080211ff */
[----:B--2---:R-:W-:Y:S05]  /*8b40*/  @!P1 NANOSLEEP.SYNCS 0x989680 ;  /* 0x009896800000995d */ /* 0x004fea0003900000 */
[----:B------:R-:W2:Y:S02]  /*8b50*/  @!P1 SYNCS.PHASECHK.TRANS64 P1, [R0+URZ+0x240], R5 ;  /* 0x00024005000095a7 */ /* 0x000ea400080210ff */
[----:B--2---:R-:W-:Y:S05]  /*8b60*/  @!P1 BRA `(.L_x_74) ;  /* 0xfffffffc00f09947 */ /* 0x004fea000383ffff */
[----:B------:R-:W-:Y:S05]  /*8b70*/  BRA `(.L_x_199) ;  /* 0xffffffb0002c7947 */ /* 0x000fea000383ffff */
.L_x_77:
[----:B------:R-:W-:-:S07]  /*8b80*/  MOV R0, UR5 ;  /* 0x0000000500007c02 */ /* 0x000fce0008000f00 */
.L_x_200:
[----:B-1----:R1:W2:Y:S02]  /*8b90*/  SYNCS.PHASECHK.TRANS64.TRYWAIT P0, [R0+URZ+0x250], R3 ;  /* 0x00025003000075a7 */ /* 0x0022a400080011ff */
[----:B--2---:R-:W-:Y:S05]  /*8ba0*/  @!P0 NANOSLEEP.SYNCS 0x989680 ;  /* 0x009896800000895d */ /* 0x004fea0003900000 */
[----:B------:R-:W2:Y:S02]  /*8bb0*/  @!P0 SYNCS.PHASECHK.TRANS64 P0, [R0+URZ+0x250], R3 ;  /* 0x00025003000085a7 */ /* 0x000ea400080010ff */
[----:B--2---:R-:W-:Y:S05]  /*8bc0*/  @!P0 BRA `(.L_x_200) ;  /* 0xfffffffc00f08947 */ /* 0x004fea000383ffff */
[----:B------:R-:W-:Y:S05]  /*8bd0*/  BRA `(.L_x_76) ;  /* 0xffffffb000807947 */ /* 0x000fea000383ffff */
.L_x_84:
[----:B-1----:R1:W2:Y:S02]  /*8be0*/  SYNCS.PHASECHK.TRANS64.TRYWAIT P1, [R0+URZ+0x240], R5 ;  /* 0x00024005000075a7 */ /* 0x0022a400080211ff */
[----:B--2---:R-:W-:Y:S05]  /*8bf0*/  @!P1 NANOSLEEP.SYNCS 0x989680 ;  /* 0x009896800000995d */ /* 0x004fea0003900000 */
[----:B------:R-:W2:Y:S02]  /*8c00*/  @!P1 SYNCS.PHASECHK.TRANS64 P1, [R0+URZ+0x240], R5 ;  /* 0x00024005000095a7 */ /* 0x000ea400080210ff */
[----:B--2---:R-:W-:Y:S05]  /*8c10*/  @!P1 BRA `(.L_x_84) ;  /* 0xfffffffc00f09947 */ /* 0x004fea000383ffff */
[----:B------:R-:W-:Y:S05]  /*8c20*/  BRA `(.L_x_201) ;  /* 0xffffffb400d87947 */ /* 0x000fea000383ffff */
.L_x_85:
[----:B------:R-:W-:-:S07]  /*8c30*/  MOV R3, UR9 ;  /* 0x0000000900037c02 */ /* 0x000fce0008000f00 */
.L_x_202:
[----:B-1----:R1:W2:Y:S02]  /*8c40*/  SYNCS.PHASECHK.TRANS64.TRYWAIT P0, [R3+URZ+0x280], R0 ;  /* 0x00028000030075a7 */ /* 0x0022a400080011ff */
[----:B--2---:R-:W-:Y:S05]  /*8c50*/  @!P0 NANOSLEEP.SYNCS 0x989680 ;  /* 0x009896800000895d */ /* 0x004fea0003900000 */
[----:B------:R-:W2:Y:S02]  /*8c60*/  @!P0 SYNCS.PHASECHK.TRANS64 P0, [R3+URZ+0x280], R0 ;  /* 0x00028000030085a7 */ /* 0x000ea400080010ff */
[----:B--2---:R-:W-:Y:S05]  /*8c70*/  @!P0 BRA `(.L_x_202) ;  /* 0xfffffffc00f08947 */ /* 0x004fea000383ffff */
[----:B------:R-:W-:Y:S05]  /*8c80*/  BRA `(.L_x_203) ;  /* 0xffffffb8000c7947 */ /* 0x000fea000383ffff */
.L_x_88:
[----:B------:R-:W-:Y:S07]  /*8c90*/  MOV R0, UR7 ;  /* 0x0000000700007c02 */ /* 0x000fee0008000f00 */
.L_x_204:
[----:B-1----:R1:W2:Y:S02]  /*8ca0*/  SYNCS.PHASECHK.TRANS64.TRYWAIT P0, [R0+URZ], R3 ;  /* 0x00000003000075a7 */ /* 0x0022a400080011ff */
[----:B--2---:R-:W-:Y:S05]  /*8cb0*/  @!P0 NANOSLEEP.SYNCS 0x989680 ;  /* 0x009896800000895d */ /* 0x004fea0003900000 */
[----:B------:R-:W2:Y:S02]  /*8cc0*/  @!P0 SYNCS.PHASECHK.TRANS64 P0, [R0+URZ], R3 ;  /* 0x00000003000085a7 */ /* 0x000ea400080010ff */
[----:B--2---:R-:W-:Y:S05]  /*8cd0*/  @!P0 BRA `(.L_x_204) ;  /* 0xfffffffc00f08947 */ /* 0x004fea000383ffff */
[----:B------:R-:W-:Y:S05]  /*8ce0*/  BRA `(.L_x_87) ;  /* 0xffffffb8002c7947 */ /* 0x000fea000383ffff */
.L_x_91:
[----:B------:R-:W-:-:S07]  /*8cf0*/  MOV R0, UR5 ;  /* 0x0000000500007c02 */ /* 0x000fce0008000f00 */
.L_x_205:
[----:B--2---:R2:W3:Y:S02]  /*8d00*/  SYNCS.PHASECHK.TRANS64.TRYWAIT P0, [R0+URZ], R3 ;  /* 0x00000003000075a7 */ /* 0x0044e400080011ff */
[----:B---3--:R-:W-:Y:S05]  /*8d10*/  @!P0 NANOSLEEP.SYNCS 0x989680 ;  /* 0x009896800000895d */ /* 0x008fea0003900000 */
[----:B------:R-:W3:Y:S02]  /*8d20*/  @!P0 SYNCS.PHASECHK.TRANS64 P0, [R0+URZ], R3 ;  /* 0x00000003000085a7 */ /* 0x000ee400080010ff */
[----:B---3--:R-:W-:Y:S05]  /*8d30*/  @!P0 BRA `(.L_x_205) ;  /* 0xfffffffc00f08947 */ /* 0x008fea000383ffff */
[----:B------:R-:W-:Y:S05]  /*8d40*/  BRA `(.L_x_206) ;  /* 0xffffffb800cc7947 */ /* 0x000fea000383ffff */
.L_x_92:
[----:B------:R-:W-:-:S07]  /*8d50*/  MOV R0, UR5 ;  /* 0x0000000500007c02 */ /* 0x000fce0008000f00 */
.L_x_207:
[----:B--2---:R2:W3:Y:S02]  /*8d60*/  SYNCS.PHASECHK.TRANS64.TRYWAIT P0, [R0+URZ], R3 ;  /* 0x00000003000075a7 */ /* 0x0044e400080011ff */
[----:B---3--:R-:W-:Y:S05]  /*8d70*/  @!P0 NANOSLEEP.SYNCS 0x989680 ;  /* 0x009896800000895d */ /* 0x008fea0003900000 */
[----:B------:R-:W3:Y:S02]  /*8d80*/  @!P0 SYNCS.PHASECHK.TRANS64 P0, [R0+URZ], R3 ;  /* 0x00000003000085a7 */ /* 0x000ee400080010ff */
[----:B---3--:R-:W-:Y:S05]  /*8d90*/  @!P0 BRA `(.L_x_207) ;  /* 0xfffffffc00f08947 */ /* 0x008fea000383ffff */
[----:B------:R-:W-:Y:S05]  /*8da0*/  BRA `(.L_x_208) ;  /* 0xffffffb800d87947 */ /* 0x000fea000383ffff */
.L_x_93:
[----:B------:R-:W-:-:S07]  /*8db0*/  MOV R0, UR5 ;  /* 0x0000000500007c02 */ /* 0x000fce0008000f00 */
.L_x_209:
[----:B--2---:R2:W3:Y:S02]  /*8dc0*/  SYNCS.PHASECHK.TRANS64.TRYWAIT P0, [R0+URZ], R3 ;  /* 0x00000003000075a7 */ /* 0x0044e400080011ff */
[----:B---3--:R-:W-:Y:S05]  /*8dd0*/  @!P0 NANOSLEEP.SYNCS 0x989680 ;  /* 0x009896800000895d */ /* 0x008fea0003900000 */
[----:B------:R-:W3:Y:S02]  /*8de0*/  @!P0 SYNCS.PHASECHK.TRANS64 P0, [R0+URZ], R3 ;  /* 0x00000003000085a7 */ /* 0x000ee400080010ff */
[----:B---3--:R-:W-:Y:S05]  /*8df0*/  @!P0 BRA `(.L_x_209) ;  /* 0xfffffffc00f08947 */ /* 0x008fea000383ffff */
[----:B------:R-:W-:Y:S05]  /*8e00*/  BRA `(.L_x_210) ;  /* 0xffffffb800e47947 */ /* 0x000fea000383ffff */
.L_x_94:
[----:B------:R-:W-:-:S07]  /*8e10*/  MOV R0, UR7 ;  /* 0x0000000700007c02 */ /* 0x000fce0008000f00 */
.L_x_211:
[----:B--2---:R2:W3:Y:S02]  /*8e20*/  SYNCS.PHASECHK.TRANS64.TRYWAIT P0, [R0+URZ], R3 ;  /* 0x00000003000075a7 */ /* 0x0044e400080011ff */
[----:B---3--:R-:W-:Y:S05]  /*8e30*/  @!P0 NANOSLEEP.SYNCS 0x989680 ;  /* 0x009896800000895d */ /* 0x008fea0003900000 */
[----:B------:R-:W3:Y:S02]  /*8e40*/  @!P0 SYNCS.PHASECHK.TRANS64 P0, [R0+URZ], R3 ;  /* 0x00000003000085a7 */ /* 0x000ee400080010ff */
[----:B---3--:R-:W-:Y:S05]  /*8e50*/  @!P0 BRA `(.L_x_211) ;  /* 0xfffffffc00f08947 */ /* 0x008fea000383ffff */
[----:B------:R-:W-:Y:S05]  /*8e60*/  BRA `(.L_x_212) ;  /* 0xffffffb800f07947 */ /* 0x000fea000383ffff */
.L_x_99:
[----:B---3--:R3:W1:Y:S02]  /*8e70*/  SYNCS.PHASECHK.TRANS64.TRYWAIT P0, [R0+URZ+0x240], R3 ;  /* 0x00024003000075a7 */ /* 0x00866400080011ff */
[----:B-1----:R-:W-:Y:S05]  /*8e80*/  @!P0 NANOSLEEP.SYNCS 0x989680 ;  /* 0x009896800000895d */ /* 0x002fea0003900000 */
[----:B------:R-:W1:Y:S02]  /*8e90*/  @!P0 SYNCS.PHASECHK.TRANS64 P0, [R0+URZ+0x240], R3 ;  /* 0x00024003000085a7 */ /* 0x000e6400080010ff */
[----:B-1----:R-:W-:Y:S05]  /*8ea0*/  @!P0 BRA `(.L_x_99) ;  /* 0xfffffffc00f08947 */ /* 0x002fea000383ffff */
[----:B------:R-:W-:Y:S05]  /*8eb0*/  BRA `(.L_x_213) ;  /* 0xffffffbc00ec7947 */ /* 0x000fea000383ffff */
.L_x_102:
[----:B------:R-:W-:Y:S07]  /*8ec0*/  MOV R0, UR6 ;  /* 0x0000000600007c02 */ /* 0x000fee0008000f00 */
.L_x_214:
[----:B-1----:R1:W3:Y:S02]  /*8ed0*/  SYNCS.PHASECHK.TRANS64.TRYWAIT P0, [R0+URZ+0x238], R3 ;  /* 0x00023803000075a7 */ /* 0x0022e400080011ff */
[----:B---3--:R-:W-:Y:S05]  /*8ee0*/  @!P0 NANOSLEEP.SYNCS 0x989680 ;  /* 0x009896800000895d */ /* 0x008fea0003900000 */
[----:B------:R-:W3:Y:S02]  /*8ef0*/  @!P0 SYNCS.PHASECHK.TRANS64 P0, [R0+URZ+0x238], R3 ;  /* 0x00023803000085a7 */ /* 0x000ee400080010ff */
[----:B---3--:R-:W-:Y:S05]  /*8f00*/  @!P0 BRA `(.L_x_214) ;  /* 0xfffffffc00f08947 */ /* 0x008fea000383ffff */
[----:B------:R-:W-:Y:S05]  /*8f10*/  BRA `(.L_x_101) ;  /* 0xffffffc000d87947 */ /* 0x000fea000383ffff */
.L_x_105:
[----:B------:R-:W-:Y:S07]  /*8f20*/  MOV R3, UR6 ;  /* 0x0000000600037c02 */ /* 0x000fee0008000f00 */
.L_x_215:
[----:B-1----:R1:W2:Y:S02]  /*8f30*/  SYNCS.PHASECHK.TRANS64.TRYWAIT P2, [R3+URZ+0x228], R26 ;  /* 0x0002281a030075a7 */ /* 0x0022a400080411ff */
[----:B--2---:R-:W-:Y:S05]  /*8f40*/  @!P2 NANOSLEEP.SYNCS 0x989680 ;  /* 0x009896800000a95d */ /* 0x004fea0003900000 */
[----:B------:R-:W2:Y:S02]  /*8f50*/  @!P2 SYNCS.PHASECHK.TRANS64 P2, [R3+URZ+0x228], R26 ;  /* 0x0002281a0300a5a7 */ /* 0x000ea400080410ff */
[----:B--2---:R-:W-:Y:S05]  /*8f60*/  @!P2 BRA `(.L_x_215) ;  /* 0xfffffffc00f0a947 */ /* 0x004fea000383ffff */
[----:B------:R-:W-:Y:S05]  /*8f70*/  BRA `(.L_x_216) ;  /* 0xffffffc4006c7947 */ /* 0x000fea000383ffff */
.L_x_108:
[----:B--2---:R2:W4:Y:S02]  /*8f80*/  SYNCS.PHASECHK.TRANS64.TRYWAIT P0, [R0+URZ+0x240], R3 ;  /* 0x00024003000075a7 */ /* 0x00452400080011ff */
[----:B----4-:R-:W-:Y:S05]  /*8f90*/  @!P0 NANOSLEEP.SYNCS 0x989680 ;  /* 0x009896800000895d */ /* 0x010fea0003900000 */
[----:B------:R-:W4:Y:S02]  /*8fa0*/  @!P0 SYNCS.PHASECHK.TRANS64 P0, [R0+URZ+0x240], R3 ;  /* 0x00024003000085a7 */ /* 0x000f2400080010ff */
[----:B----4-:R-:W-:Y:S05]  /*8fb0*/  @!P0 BRA `(.L_x_108) ;  /* 0xfffffffc00f08947 */ /* 0x010fea000383ffff */
[----:B------:R-:W-:Y:S05]  /*8fc0*/  BRA `(.L_x_217) ;  /* 0xffffffc800bc7947 */ /* 0x000fea000383ffff */
.L_x_119:
[----:B-1----:R-:W-:Y:S04]  /*8fd0*/  MOV R0, UR43 ;  /* 0x0000002b00007c02 */ /* 0x002fe80008000f00 */
[----:B------:R1:W2:Y:S03]  /*8fe0*/  SYNCS.PHASECHK.TRANS64.TRYWAIT P1, [R0+URZ+0x220], R3 ;  /* 0x00022003000075a7 */ /* 0x0002a600080211ff */
[----:B--2---:R-:W-:Y:S05]  /*8ff0*/  @!P1 NANOSLEEP.SYNCS 0x989680 ;  /* 0x009896800000995d */ /* 0x004fea0003900000 */
[----:B------:R-:W2:Y:S02]  /*9000*/  @!P1 SYNCS.PHASECHK.TRANS64 P1, [R0+URZ+0x220], R3 ;  /* 0x00022003000095a7 */ /* 0x000ea400080210ff */
[----:B--2---:R-:W-:Y:S05]  /*9010*/  @!P1 BRA `(.L_x_119) ;  /* 0xfffffffc00ec9947 */ /* 0x004fea000383ffff */
[----:B------:R-:W-:Y:S05]  /*9020*/  BRA `(.L_x_118) ;  /* 0xffffffd400b87947 */ /* 0x000fea000383ffff */
.L_x_121:
[----:B------:R1:W1:Y:S02]  /*9030*/  SYNCS.PHASECHK.TRANS64.TRYWAIT P1, [R156+URZ+0x260], R5 ;  /* 0x000260059c0075a7 */ /* 0x00026400080211ff */
[----:B-1----:R-:W-:Y:S05]  /*9040*/  @!P1 NANOSLEEP.SYNCS 0x989680 ;  /* 0x009896800000995d */ /* 0x002fea0003900000 */
[----:B------:R-:W1:Y:S02]  /*9050*/  @!P1 SYNCS.PHASECHK.TRANS64 P1, [R156+URZ+0x260], R5 ;  /* 0x000260059c0095a7 */ /* 0x000e6400080210ff */
[----:B-1----:R-:W-:Y:S05]  /*9060*/  @!P1 BRA `(.L_x_121) ;  /* 0xfffffffc00f09947 */ /* 0x002fea000383ffff */
[----:B------:R-:W-:Y:S05]  /*9070*/  BRA `(.L_x_120) ;  /* 0xffffffd400fc7947 */ /* 0x000fea000383ffff */
        .weak           $__internal_0_$__cuda_sm10x_tcgen05_guardrail_trap_col_being_dealloced_not_returned_by_alloc
        .type           $__internal_0_$__cuda_sm10x_tcgen05_guardrail_trap_col_being_dealloced_not_returned_by_alloc,@function
        .size           $__internal_0_$__cuda_sm10x_tcgen05_guardrail_trap_col_being_dealloced_not_returned_by_alloc,($__internal_1_$__cuda_sm10x_tcgen05_guardrail_trap_phase_invalid_during_alloc - $__internal_0_$__cuda_sm10x_tcgen05_guardrail_trap_col_being_dealloced_not_returned_by_alloc)
$__internal_0_$__cuda_sm10x_tcgen05_guardrail_trap_col_being_dealloced_not_returned_by_alloc:
[----:B------:R-:W-:Y:S05]  /*9080*/  BPT.TRAP 0x1 ;  /* 0x000000040000795c */ /* 0x000fea0000300000 */
[----:B------:R-:W-:-:S04]  /*9090*/  HFMA2 R3, -RZ, RZ, 0, 0 ;  /* 0x00000000ff037431 */ /* 0x000fc800000001ff */
[----:B------:R-:W-:Y:S05]  /*90a0*/  RET.REL.NODEC R2 `(_ZN7cutlass13device_kernelINS_4gemm6kernel13GemmUniversalIN4cute5tupleIJiiiiEEENS1_10collective13CollectiveMmaINS1_35MainloopSm100TmaUmmaWarpSpecializedILi34ELi2ELi4ENS5_IJNS4_1CILi1EEESB_SB_EEEEENS5_IJNSA_ILi128EEENSA_ILi64EEENSA_ILi32EEEEEENS_12float_e4m3_tENS5_IJlSB_lEEENS_12float_e5m2_tESJ_NS4_8TiledMMAINS4_8MMA_AtomIJNS4_10MMA_TraitsINS4_19SM100_MMA_F8F6F4_SSEJSI_SK_fSE_SF_NS4_17integral_constantINS4_4UMMA5MajorELSR_0EEESS_NSP_INSQ_7ScaleInELST_0EEESU_EEEEEENS4_6LayoutISC_NS5_IJNSA_ILi0EEESY_SY_EEEEENS5_IJNS4_10UnderscoreES11_S11_EEEEENS4_13SM90_TMA_LOADENS4_14ComposedLayoutINS4_7SwizzleILi1ELi4ELi3EEENS4_18smem_ptr_flag_bitsILi8EEENSX_INS5_IJNSA_ILi8EEESG_EEENS5_IJSG_SB_EEEEEEEvNS4_8identityES14_S1E_vS1F_EENS_8epilogue10collective18CollectiveEpilogueINS1H_23Sm100TmaWarpSpecializedILi1ELi1ELi64ELb0ELb0EEEJSH_NS5_IJNSX_ISE_SB_EENSX_ISF_SB_EEEEESI_SJ_SI_SJ_NS1H_6fusion15FusionCallbacksIS1L_NS1P_17LinearCombinationISI_fSI_fLNS_15FloatRoundStyleE2EEESH_S1O_JEEENS4_5SM1004TMEM4LOAD26SM100_TMEM_LOAD_32dp32b64xES14_NS15_INS16_ILi2ELi4ELi3EEES19_NSX_INS5_IJS1A_SF_EEENS5_IJSF_SB_EEEEEEENS4_39AutoVectorizingCopyWithAssumedAlignmentILi128EEENS4_14SM90_TMA_STOREES23_S25_S25_EEEvvEEEEvNT_6ParamsE) ;  /* 0xffffff6c02d47950 */ /* 0x000fea0003c3ffff */
        .weak           $__internal_1_$__cuda_sm10x_tcgen05_guardrail_trap_phase_invalid_during_alloc
        .type           $__internal_1_$__cuda_sm10x_tcgen05_guardrail_trap_phase_invalid_during_alloc,@function
        .size           $__internal_1_$__cuda_sm10x_tcgen05_guardrail_trap_phase_invalid_during_alloc,($__internal_2_$__cuda_sm10x_tcgen05_guardrail_trap_unallocated_columns_being_dealloced - $__internal_1_$__cuda_sm10x_tcgen05_guardrail_trap_phase_invalid_during_alloc)
$__internal_1_$__cuda_sm10x_tcgen05_guardrail_trap_phase_invalid_during_alloc:
[----:B------:R-:W-:Y:S05]  /*90b0*/  BPT.TRAP 0x1 ;  /* 0x000000040000795c */ /* 0x000fea0000300000 */
[----:B------:R-:W-:-:S04]  /*90c0*/  MOV R3, 0x0 ;  /* 0x0000000000037802 */ /* 0x000fc80000000f00 */
[----:B------:R-:W-:Y:S05]  /*90d0*/  RET.REL.NODEC R2 `(_ZN7cutlass13device_kernelINS_4gemm6kernel13GemmUniversalIN4cute5tupleIJiiiiEEENS1_10collective13CollectiveMmaINS1_35MainloopSm100TmaUmmaWarpSpecializedILi34ELi2ELi4ENS5_IJNS4_1CILi1EEESB_SB_EEEEENS5_IJNSA_ILi128EEENSA_ILi64EEENSA_ILi32EEEEEENS_12float_e4m3_tENS5_IJlSB_lEEENS_12float_e5m2_tESJ_NS4_8TiledMMAINS4_8MMA_AtomIJNS4_10MMA_TraitsINS4_19SM100_MMA_F8F6F4_SSEJSI_SK_fSE_SF_NS4_17integral_constantINS4_4UMMA5MajorELSR_0EEESS_NSP_INSQ_7ScaleInELST_0EEESU_EEEEEENS4_6LayoutISC_NS5_IJNSA_ILi0EEESY_SY_EEEEENS5_IJNS4_10UnderscoreES11_S11_EEEEENS4_13SM90_TMA_LOADENS4_14ComposedLayoutINS4_7SwizzleILi1ELi4ELi3EEENS4_18smem_ptr_flag_bitsILi8EEENSX_INS5_IJNSA_ILi8EEESG_EEENS5_IJSG_SB_EEEEEEEvNS4_8identityES14_S1E_vS1F_EENS_8epilogue10collective18CollectiveEpilogueINS1H_23Sm100TmaWarpSpecializedILi1ELi1ELi64ELb0ELb0EEEJSH_NS5_IJNSX_ISE_SB_EENSX_ISF_SB_EEEEESI_SJ_SI_SJ_NS1H_6fusion15FusionCallbacksIS1L_NS1P_17LinearCombinationISI_fSI_fLNS_15FloatRoundStyleE2EEESH_S1O_JEEENS4_5SM1004TMEM4LOAD26SM100_TMEM_LOAD_32dp32b64xES14_NS15_INS16_ILi2ELi4ELi3EEES19_NSX_INS5_IJS1A_SF_EEENS5_IJSF_SB_EEEEEEENS4_39AutoVectorizingCopyWithAssumedAlignmentILi128EEENS4_14SM90_TMA_STOREES23_S25_S25_EEEvvEEEEvNT_6ParamsE) ;  /* 0xffffff6c02c87950 */ /* 0x000fea0003c3ffff */
        .weak           $__internal_2_$__cuda_sm10x_tcgen05_guardrail_trap_unallocated_columns_being_dealloced
        .type           $__internal_2_$__cuda_sm10x_tcgen05_guardrail_trap_unallocated_columns_being_dealloced,@function
        .size           $__internal_2_$__cuda_sm10x_tcgen05_guardrail_trap_unallocated_columns_being_dealloced,(.L_x_219 - $__internal_2_$__cuda_sm10x_tcgen05_guardrail_trap_unallocated_columns_being_dealloced)
$__internal_2_$__cuda_sm10x_tcgen05_guardrail_trap_unallocated_columns_being_dealloced:
[----:B------:R-:W-:Y:S05]  /*90e0*/  BPT.TRAP 0x1 ;  /* 0x000000040000795c */ /* 0x000fea0000300000 */
[----:B------:R-:W-:-:S04]  /*90f0*/  HFMA2 R3, -RZ, RZ, 0, 0 ;  /* 0x00000000ff037431 */ /* 0x000fc800000001ff */
[----:B------:R-:W-:Y:S05]  /*9100*/  RET.REL.NODEC R2 `(_ZN7cutlass13device_kernelINS_4gemm6kernel13GemmUniversalIN4cute5tupleIJiiiiEEENS1_10collective13CollectiveMmaINS1_35MainloopSm100TmaUmmaWarpSpecializedILi34ELi2ELi4ENS5_IJNS4_1CILi1EEESB_SB_EEEEENS5_IJNSA_ILi128EEENSA_ILi64EEENSA_ILi32EEEEEENS_12float_e4m3_tENS5_IJlSB_lEEENS_12float_e5m2_tESJ_NS4_8TiledMMAINS4_8MMA_AtomIJNS4_10MMA_TraitsINS4_19SM100_MMA_F8F6F4_SSEJSI_SK_fSE_SF_NS4_17integral_constantINS4_4UMMA5MajorELSR_0EEESS_NSP_INSQ_7ScaleInELST_0EEESU_EEEEEENS4_6LayoutISC_NS5_IJNSA_ILi0EEESY_SY_EEEEENS5_IJNS4_10UnderscoreES11_S11_EEEEENS4_13SM90_TMA_LOADENS4_14ComposedLayoutINS4_7SwizzleILi1ELi4ELi3EEENS4_18smem_ptr_flag_bitsILi8EEENSX_INS5_IJNSA_ILi8EEESG_EEENS5_IJSG_SB_EEEEEEEvNS4_8identityES14_S1E_vS1F_EENS_8epilogue10collective18CollectiveEpilogueINS1H_23Sm100TmaWarpSpecializedILi1ELi1ELi64ELb0ELb0EEEJSH_NS5_IJNSX_ISE_SB_EENSX_ISF_SB_EEEEESI_SJ_SI_SJ_NS1H_6fusion15FusionCallbacksIS1L_NS1P_17LinearCombinationISI_fSI_fLNS_15FloatRoundStyleE2EEESH_S1O_JEEENS4_5SM1004TMEM4LOAD26SM100_TMEM_LOAD_32dp32b64xES14_NS15_INS16_ILi2ELi4ELi3EEES19_NSX_INS5_IJS1A_SF_EEENS5_IJSF_SB_EEEEEEENS4_39AutoVectorizingCopyWithAssumedAlignmentILi128EEENS4_14SM90_TMA_STOREES23_S25_S25_EEEvvEEEEvNT_6ParamsE) ;  /* 0xffffff6c02bc7950 */ /* 0x000fea0003c3ffff */
.L_x_218:
[----:B------:R-:W-:-:S00]  /*9110*/  BRA `(.L_x_218) ;  /* 0xfffffffc00fc7947 */ /* 0x000fc0000383ffff */
[----:B------:R-:W-:-:S00]  /*9120*/  NOP ;  /* 0x0000000000007918 */ /* 0x000fc00000000000 */
        /* <DEDUP_REMOVED lines=13> */
.L_x_219:


//--------------------- .nv.global.init           --------------------------
	.section	.nv.global.init,"aw",@progbits
.nv.global.init:
	.type		$str$27,@object
	.size		$str$27,($str$28 - $str$27)
$str$27:
        /*0000*/ 	.byte	0x28, 0x61, 0x64, 0x64, 0x72, 0x65, 0x73, 0x73, 0x20, 0x26, 0x20, 0x6d, 0x61, 0x73, 0x6b, 0x29
        /*0010*/ 	.byte	0x20, 0x3d, 0x3d, 0x20, 0x30, 0x00
	.type		$str$28,@object
	.size		$str$28,($str$26 - $str$28)
$str$28:
        /*0016*/ 	.byte	0x2f, 0x74, 0x6d, 0x70, 0x2f, 0x63, 0x75, 0x74, 0x6c, 0x61, 0x73, 0x73, 0x5f, 0x73, 0x77, 0x65
        /*0026*/ 	.byte	0x65, 0x70, 0x5f, 0x73, 0x72, 0x63, 0x2f, 0x69, 0x6e, 0x63, 0x6c, 0x75, 0x64, 0x65, 0x2f, 0x63
        /*0036*/ 	.byte	0x75, 0x74, 0x65, 0x2f, 0x70, 0x6f, 0x69, 0x6e, 0x74, 0x65, 0x72, 0x5f, 0x66, 0x6c, 0x61, 0x67
        /*0046*/ 	.byte	0x67, 0x65, 0x64, 0x2e, 0x68, 0x70, 0x70, 0x00
	.type		$str$26,@object
	.size		$str$26,($str$25 - $str$26)
$str$26:
        /*004e*/ 	.byte	0x2f, 0x74, 0x6d, 0x70, 0x2f, 0x63, 0x75, 0x74, 0x6c, 0x61, 0x73, 0x73, 0x5f, 0x73, 0x77, 0x65
        /*005e*/ 	.byte	0x65, 0x70, 0x5f, 0x73, 0x72, 0x63, 0x2f, 0x69, 0x6e, 0x63, 0x6c, 0x75, 0x64, 0x65, 0x2f, 0x63
        /*006e*/ 	.byte	0x75, 0x74, 0x65, 0x2f, 0x61, 0x74, 0x6f, 0x6d, 0x2f, 0x63, 0x6f, 0x70, 0x79, 0x5f, 0x74, 0x72
        /*007e*/ 	.byte	0x61, 0x69, 0x74, 0x73, 0x5f, 0x73, 0x6d, 0x31, 0x30, 0x30, 0x2e, 0x68, 0x70, 0x70, 0x00
	.type		$str$25,@object
	.size		$str$25,(__unnamed_1 - $str$25)
$str$25:
        /*008d*/ 	.byte	0x28, 0x28, 0x75, 0x69, 0x6e, 0x74, 0x33, 0x32, 0x5f, 0x74, 0x28, 0x74, 0x68, 0x72, 0x65, 0x61
        /*009d*/ 	.byte	0x64, 0x49, 0x64, 0x78, 0x2e, 0x78, 0x29, 0x20, 0x2f, 0x20, 0x33, 0x32, 0x29, 0x20, 0x25, 0x20
        /*00ad*/ 	.byte	0x34, 0x29, 0x20, 0x3d, 0x3d, 0x20, 0x28, 0x28, 0x28, 0x74, 0x6d, 0x65, 0x6d, 0x5f, 0x61, 0x64
        /*00bd*/ 	.byte	0x64, 0x72, 0x20, 0x3e, 0x3e, 0x20, 0x31, 0x36, 0x29, 0x20, 0x2f, 0x20, 0x33, 0x32, 0x29, 0x20
        /*00cd*/ 	.byte	0x25, 0x20, 0x34, 0x29, 0x00
	.type		__unnamed_1,@object
	.size		__unnamed_1,(__unnamed_2 - __unnamed_1)
__unnamed_1:
        /*00d2*/ 	.byte	0x61, 0x75, 0x74, 0x6f, 0x20, 0x63, 0x75, 0x74, 0x65, 0x3a, 0x3a, 0x61, 0x73, 0x5f, 0x70, 0x6f
        /* <DEDUP_REMOVED lines=24> */
        /*0262*/ 	.byte	0x43, 0x3c, 0x38, 0x31, 0x39, 0x32, 0x3e, 0x3e, 0x3e, 0x3e, 0x5d, 0x00
	.type		__unnamed_2,@object
	.size		__unnamed_2,(.L_2 - __unnamed_2)
__unnamed_2:
        /* <DEDUP_REMOVED lines=42> */
        /*050e*/ 	.byte	0x3e, 0x3e, 0x3e, 0x3e, 0x5d, 0x00
.L_2:


//--------------------- .nv.shared._ZN7cutlass13device_kernelINS_4gemm6kernel13GemmUniversalIN4cute5tupleIJiiiiEEENS1_10collective13CollectiveMmaINS1_35MainloopSm100TmaUmmaWarpSpecializedILi34ELi2ELi4ENS5_IJNS4_1CILi1EEESB_SB_EEEEENS5_IJNSA_ILi128EEENSA_ILi64EEENSA_ILi32EEEEEENS_12float_e4m3_tENS5_IJlSB_lEEENS_12float_e5m2_tESJ_NS4_8TiledMMAINS4_8MMA_AtomIJNS4_10MMA_TraitsINS4_19SM100_MMA_F8F6F4_SSEJSI_SK_fSE_SF_NS4_17integral_constantINS4_4UMMA5MajorELSR_0EEESS_NSP_INSQ_7ScaleInELST_0EEESU_EEEEEENS4_6LayoutISC_NS5_IJNSA_ILi0EEESY_SY_EEEEENS5_IJNS4_10UnderscoreES11_S11_EEEEENS4_13SM90_TMA_LOADENS4_14ComposedLayoutINS4_7SwizzleILi1ELi4ELi3EEENS4_18smem_ptr_flag_bitsILi8EEENSX_INS5_IJNSA_ILi8EEESG_EEENS5_IJSG_SB_EEEEEEEvNS4_8identityES14_S1E_vS1F_EENS_8epilogue10collective18CollectiveEpilogueINS1H_23Sm100TmaWarpSpecializedILi1ELi1ELi64ELb0ELb0EEEJSH_NS5_IJNSX_ISE_SB_EENSX_ISF_SB_EEEEESI_SJ_SI_SJ_NS1H_6fusion15FusionCallbacksIS1L_NS1P_17LinearCombinationISI_fSI_fLNS_15FloatRoundStyleE2EEESH_S1O_JEEENS4_5SM1004TMEM4LOAD26SM100_TMEM_LOAD_32dp32b64xES14_NS15_INS16_ILi2ELi4ELi3EEES19_NSX_INS5_IJS1A_SF_EEENS5_IJSF_SB_EEEEEEENS4_39AutoVectorizingCopyWithAssumedAlignmentILi128EEENS4_14SM90_TMA_STOREES23_S25_S25_EEEvvEEEEvNT_6ParamsE --------------------------
	.section	.nv.shared._ZN7cutlass13device_kernelINS_4gemm6kernel13GemmUniversalIN4cute5tupleIJiiiiEEENS1_10collective13CollectiveMmaINS1_35MainloopSm100TmaUmmaWarpSpecializedILi34ELi2ELi4ENS5_IJNS4_1CILi1EEESB_SB_EEEEENS5_IJNSA_ILi128EEENSA_ILi64EEENSA_ILi32EEEEEENS_12float_e4m3_tENS5_IJlSB_lEEENS_12float_e5m2_tESJ_NS4_8TiledMMAINS4_8MMA_AtomIJNS4_10MMA_TraitsINS4_19SM100_MMA_F8F6F4_SSEJSI_SK_fSE_SF_NS4_17integral_constantINS4_4UMMA5MajorELSR_0EEESS_NSP_INSQ_7ScaleInELST_0EEESU_EEEEEENS4_6LayoutISC_NS5_IJNSA_ILi0EEESY_SY_EEEEENS5_IJNS4_10UnderscoreES11_S11_EEEEENS4_13SM90_TMA_LOADENS4_14ComposedLayoutINS4_7SwizzleILi1ELi4ELi3EEENS4_18smem_ptr_flag_bitsILi8EEENSX_INS5_IJNSA_ILi8EEESG_EEENS5_IJSG_SB_EEEEEEEvNS4_8identityES14_S1E_vS1F_EENS_8epilogue10collective18CollectiveEpilogueINS1H_23Sm100TmaWarpSpecializedILi1ELi1ELi64ELb0ELb0EEEJSH_NS5_IJNSX_ISE_SB_EENSX_ISF_SB_EEEEESI_SJ_SI_SJ_NS1H_6fusion15FusionCallbacksIS1L_NS1P_17LinearCombinationISI_fSI_fLNS_15FloatRoundStyleE2EEESH_S1O_JEEENS4_5SM1004TMEM4LOAD26SM100_TMEM_LOAD_32dp32b64xES14_NS15_INS16_ILi2ELi4ELi3EEES19_NSX_INS5_IJS1A_SF_EEENS5_IJSF_SB_EEEEEEENS4_39AutoVectorizingCopyWithAssumedAlignmentILi128EEENS4_14SM90_TMA_STOREES23_S25_S25_EEEvvEEEEvNT_6ParamsE,"aw",@nobits
	.sectionflags	@""
	.align	16
	.zero		1024


//--------------------- .nv.shared.reserved.0     --------------------------
	.section	.nv.shared.reserved.0,"aw",@nobits
	.weak		__nv_reservedSMEM_offset_0_alias
	.size		__nv_reservedSMEM_offset_0_alias, 0, 64
	.other		__nv_reservedSMEM_offset_0_alias,@"STO_CUDA_RESERVED_SHARED STV_DEFAULT"
__nv_reservedSMEM_offset_0_alias:
	.zero		0
.nv.shared.reserved.0:
	.zero		64
	.weak		__nv_reservedSMEM_tcgen05_partition
	.type		__nv_reservedSMEM_tcgen05_partition,@object
	.size		__nv_reservedSMEM_tcgen05_partition,(.L_0 - __nv_reservedSMEM_tcgen05_partition)
__nv_reservedSMEM_tcgen05_partition:
	.zero		32
.L_0:


//--------------------- .nv.global                --------------------------
	.section	.nv.global,"aw",@nobits
.nv.global:
	.type		_ZN40_INTERNAL_449cc6cc_4_k_cu_1b67e411_370064cute1_E,@object
	.size		_ZN40_INTERNAL_449cc6cc_4_k_cu_1b67e411_370064cute1_E,(_ZN40_INTERNAL_449cc6cc_4_k_cu_1b67e411_370064cuda3std3__45__cpo6cbeginE - _ZN40_INTERNAL_449cc6cc_4_k_cu_1b67e411_370064cute1_E)
_ZN40_INTERNAL_449cc6cc_4_k_cu_1b67e411_370064cute1_E:
	.zero		1
	.type		_ZN40_INTERNAL_449cc6cc_4_k_cu_1b67e411_370064cuda3std3__45__cpo6cbeginE,@object
	.size		_ZN40_INTERNAL_449cc6cc_4_k_cu_1b67e411_370064cuda3std3__45__cpo6cbeginE,(_ZN40_INTERNAL_449cc6cc_4_k_cu_1b67e411_370064cuda3std3__48in_placeE - _ZN40_INTERNAL_449cc6cc_4_k_cu_1b67e411_370064cuda3std3__45__cpo6cbeginE)
_ZN40_INTERNAL_449cc6cc_4_k_cu_1b67e411_370064cuda3std3__45__cpo6cbeginE:
	.zero		1
	.type		_ZN40_INTERNAL_449cc6cc_4_k_cu_1b67e411_370064cuda3std3__48in_placeE,@object
	.size		_ZN40_INTERNAL_449cc6cc_4_k_cu_1b67e411_370064cuda3std3__48in_placeE,(_ZN40_INTERNAL_449cc6cc_4_k_cu_1b67e411_370064cuda3std6ranges3__45__cpo9iter_moveE - _ZN40_INTERNAL_449cc6cc_4_k_cu_1b67e411_370064cuda3std3__48in_placeE)
_ZN40_INTERNAL_449cc6cc_4_k_cu_1b67e411_370064cuda3std3__48in_placeE:
	.zero		1
	.type		_ZN40_INTERNAL_449cc6cc_4_k_cu_1b67e411_370064cuda3std6ranges3__45__cpo9iter_moveE,@object
	.size		_ZN40_INTERNAL_449cc6cc_4_k_cu_1b67e411_370064cuda3std6ranges3__45__cpo9iter_moveE,(_ZN40_INTERNAL_449cc6cc_4_k_cu_1b67e411_370064cuda3std3__45__cpo5beginE - _ZN40_INTERNAL_449cc6cc_4_k_cu_1b67e411_370064cuda3std6ranges3__45__cpo9iter_moveE)
_ZN40_INTERNAL_449cc6cc_4_k_cu_1b67e411_370064cuda3std6ranges3__45__cpo9iter_moveE:
	.zero		1
	.type		_ZN40_INTERNAL_449cc6cc_4_k_cu_1b67e411_370064cuda3std3__45__cpo5beginE,@object
	.size		_ZN40_INTERNAL_449cc6cc_4_k_cu_1b67e411_370064cuda3std3__45__cpo5beginE,(_ZN40_INTERNAL_449cc6cc_4_k_cu_1b67e411_370064cuda3std3__442_GLOBAL__N__449cc6cc_4_k_cu_1b67e411_370066ignoreE - _ZN40_INTERNAL_449cc6cc_4_k_cu_1b67e411_370064cuda3std3__45__cpo5beginE)
_ZN40_INTERNAL_449cc6cc_4_k_cu_1b67e411_370064cuda3std3__45__cpo5beginE:
	.zero		1
	.type		_ZN40_INTERNAL_449cc6cc_4_k_cu_1b67e411_370064cuda3std3__442_GLOBAL__N__449cc6cc_4_k_cu_1b67e411_370066ignoreE,@object
	.size		_ZN40_INTERNAL_449cc6cc_4_k_cu_1b67e411_370064cuda3std3__442_GLOBAL__N__449cc6cc_4_k_cu_1b67e411_370066ignoreE,(_ZN40_INTERNAL_449cc6cc_4_k_cu_1b67e411_370064cute7productE - _ZN40_INTERNAL_449cc6cc_4_k_cu_1b67e411_370064cuda3std3__442_GLOBAL__N__449cc6cc_4_k_cu_1b67e411_370066ignoreE)
_ZN40_INTERNAL_449cc6cc_4_k_cu_1b67e411_370064cuda3std3__442_GLOBAL__N__449cc6cc_4_k_cu_1b67e411_370066ignoreE:
	.zero		1
	.type		_ZN40_INTERNAL_449cc6cc_4_k_cu_1b67e411_370064cute7productE,@object
	.size		_ZN40_INTERNAL_449cc6cc_4_k_cu_1b67e411_370064cute7productE,(_ZN40_INTERNAL_449cc6cc_4_k_cu_1b67e411_370064cuda3std3__45__cpo3endE - _ZN40_INTERNAL_449cc6cc_4_k_cu_1b67e411_370064cute7productE)
_ZN40_INTERNAL_449cc6cc_4_k_cu_1b67e411_370064cute7productE:
	.zero		1
	.type		_ZN40_INTERNAL_449cc6cc_4_k_cu_1b67e411_370064cuda3std3__45__cpo3endE,@object
	.size		_ZN40_INTERNAL_449cc6cc_4_k_cu_1b67e411_370064cuda3std3__45__cpo3endE,(_ZN40_INTERNAL_449cc6cc_4_k_cu_1b67e411_370064cuda3std3__419piecewise_constructE - _ZN40_INTERNAL_449cc6cc_4_k_cu_1b67e411_370064cuda3std3__45__cpo3endE)
_ZN40_INTERNAL_449cc6cc_4_k_cu_1b67e411_370064cuda3std3__45__cpo3endE:
	.zero		1
	.type		_ZN40_INTERNAL_449cc6cc_4_k_cu_1b67e411_370064cuda3std3__419piecewise_constructE,@object
	.size		_ZN40_INTERNAL_449cc6cc_4_k_cu_1b67e411_370064cuda3std3__419piecewise_constructE,(_ZN40_INTERNAL_449cc6cc_4_k_cu_1b67e411_370064cuda3std3__45__cpo4cendE - _ZN40_INTERNAL_449cc6cc_4_k_cu_1b67e411_370064cuda3std3__419piecewise_constructE)
_ZN40_INTERNAL_449cc6cc_4_k_cu_1b67e411_370064cuda3std3__419piecewise_constructE:
	.zero		1
	.type		_ZN40_INTERNAL_449cc6cc_4_k_cu_1b67e411_370064cuda3std3__45__cpo4cendE,@object
	.size		_ZN40_INTERNAL_449cc6cc_4_k_cu_1b67e411_370064cuda3std3__45__cpo4cendE,(_ZN40_INTERNAL_449cc6cc_4_k_cu_1b67e411_370064cuda3std6ranges3__45__cpo4swapE - _ZN40_INTERNAL_449cc6cc_4_k_cu_1b67e411_370064cuda3std3__45__cpo4cendE)
_ZN40_INTERNAL_449cc6cc_4_k_cu_1b67e411_370064cuda3std3__45__cpo4cendE:
	.zero		1
	.type		_ZN40_INTERNAL_449cc6cc_4_k_cu_1b67e411_370064cuda3std6ranges3__45__cpo4swapE,@object
	.size		_ZN40_INTERNAL_449cc6cc_4_k_cu_1b67e411_370064cuda3std6ranges3__45__cpo4swapE,(.L_10 - _ZN40_INTERNAL_449cc6cc_4_k_cu_1b67e411_370064cuda3std6ranges3__45__cpo4swapE)
_ZN40_INTERNAL_449cc6cc_4_k_cu_1b67e411_370064cuda3std6ranges3__45__cpo4swapE:
	.zero		1
.L_10:


//--------------------- .nv.constant0._ZN7cutlass13device_kernelINS_4gemm6kernel13GemmUniversalIN4cute5tupleIJiiiiEEENS1_10collective13CollectiveMmaINS1_35MainloopSm100TmaUmmaWarpSpecializedILi34ELi2ELi4ENS5_IJNS4_1CILi1EEESB_SB_EEEEENS5_IJNSA_ILi128EEENSA_ILi64EEENSA_ILi32EEEEEENS_12float_e4m3_tENS5_IJlSB_lEEENS_12float_e5m2_tESJ_NS4_8TiledMMAINS4_8MMA_AtomIJNS4_10MMA_TraitsINS4_19SM100_MMA_F8F6F4_SSEJSI_SK_fSE_SF_NS4_17integral_constantINS4_4UMMA5MajorELSR_0EEESS_NSP_INSQ_7ScaleInELST_0EEESU_EEEEEENS4_6LayoutISC_NS5_IJNSA_ILi0EEESY_SY_EEEEENS5_IJNS4_10UnderscoreES11_S11_EEEEENS4_13SM90_TMA_LOADENS4_14ComposedLayoutINS4_7SwizzleILi1ELi4ELi3EEENS4_18smem_ptr_flag_bitsILi8EEENSX_INS5_IJNSA_ILi8EEESG_EEENS5_IJSG_SB_EEEEEEEvNS4_8identityES14_S1E_vS1F_EENS_8epilogue10collective18CollectiveEpilogueINS1H_23Sm100TmaWarpSpecializedILi1ELi1ELi64ELb0ELb0EEEJSH_NS5_IJNSX_ISE_SB_EENSX_ISF_SB_EEEEESI_SJ_SI_SJ_NS1H_6fusion15FusionCallbacksIS1L_NS1P_17LinearCombinationISI_fSI_fLNS_15FloatRoundStyleE2EEESH_S1O_JEEENS4_5SM1004TMEM4LOAD26SM100_TMEM_LOAD_32dp32b64xES14_NS15_INS16_ILi2ELi4ELi3EEES19_NSX_INS5_IJS1A_SF_EEENS5_IJSF_SB_EEEEEEENS4_39AutoVectorizingCopyWithAssumedAlignmentILi128EEENS4_14SM90_TMA_STOREES23_S25_S25_EEEvvEEEEvNT_6ParamsE --------------------------
	.section	.nv.constant0._ZN7cutlass13device_kernelINS_4gemm6kernel13GemmUniversalIN4cute5tupleIJiiiiEEENS1_10collective13CollectiveMmaINS1_35MainloopSm100TmaUmmaWarpSpecializedILi34ELi2ELi4ENS5_IJNS4_1CILi1EEESB_SB_EEEEENS5_IJNSA_ILi128EEENSA_ILi64EEENSA_ILi32EEEEEENS_12float_e4m3_tENS5_IJlSB_lEEENS_12float_e5m2_tESJ_NS4_8TiledMMAINS4_8MMA_AtomIJNS4_10MMA_TraitsINS4_19SM100_MMA_F8F6F4_SSEJSI_SK_fSE_SF_NS4_17integral_constantINS4_4UMMA5MajorELSR_0EEESS_NSP_INSQ_7ScaleInELST_0EEESU_EEEEEENS4_6LayoutISC_NS5_IJNSA_ILi0EEESY_SY_EEEEENS5_IJNS4_10UnderscoreES11_S11_EEEEENS4_13SM90_TMA_LOADENS4_14ComposedLayoutINS4_7SwizzleILi1ELi4ELi3EEENS4_18smem_ptr_flag_bitsILi8EEENSX_INS5_IJNSA_ILi8EEESG_EEENS5_IJSG_SB_EEEEEEEvNS4_8identityES14_S1E_vS1F_EENS_8epilogue10collective18CollectiveEpilogueINS1H_23Sm100TmaWarpSpecializedILi1ELi1ELi64ELb0ELb0EEEJSH_NS5_IJNSX_ISE_SB_EENSX_ISF_SB_EEEEESI_SJ_SI_SJ_NS1H_6fusion15FusionCallbacksIS1L_NS1P_17LinearCombinationISI_fSI_fLNS_15FloatRoundStyleE2EEESH_S1O_JEEENS4_5SM1004TMEM4LOAD26SM100_TMEM_LOAD_32dp32b64xES14_NS15_INS16_ILi2ELi4ELi3EEES19_NSX_INS5_IJS1A_SF_EEENS5_IJSF_SB_EEEEEEENS4_39AutoVectorizingCopyWithAssumedAlignmentILi128EEENS4_14SM90_TMA_STOREES23_S25_S25_EEEvvEEEEvNT_6ParamsE,"a",@progbits
	.sectionflags	@""
	.align	4
.nv.constant0._ZN7cutlass13device_kernelINS_4gemm6kernel13GemmUniversalIN4cute5tupleIJiiiiEEENS1_10collective13CollectiveMmaINS1_35MainloopSm100TmaUmmaWarpSpecializedILi34ELi2ELi4ENS5_IJNS4_1CILi1EEESB_SB_EEEEENS5_IJNSA_ILi128EEENSA_ILi64EEENSA_ILi32EEEEEENS_12float_e4m3_tENS5_IJlSB_lEEENS_12float_e5m2_tESJ_NS4_8TiledMMAINS4_8MMA_AtomIJNS4_10MMA_TraitsINS4_19SM100_MMA_F8F6F4_SSEJSI_SK_fSE_SF_NS4_17integral_constantINS4_4UMMA5MajorELSR_0EEESS_NSP_INSQ_7ScaleInELST_0EEESU_EEEEEENS4_6LayoutISC_NS5_IJNSA_ILi0EEESY_SY_EEEEENS5_IJNS4_10UnderscoreES11_S11_EEEEENS4_13SM90_TMA_LOADENS4_14ComposedLayoutINS4_7SwizzleILi1ELi4ELi3EEENS4_18smem_ptr_flag_bitsILi8EEENSX_INS5_IJNSA_ILi8EEESG_EEENS5_IJSG_SB_EEEEEEEvNS4_8identityES14_S1E_vS1F_EENS_8epilogue10collective18CollectiveEpilogueINS1H_23Sm100TmaWarpSpecializedILi1ELi1ELi64ELb0ELb0EEEJSH_NS5_IJNSX_ISE_SB_EENSX_ISF_SB_EEEEESI_SJ_SI_SJ_NS1H_6fusion15FusionCallbacksIS1L_NS1P_17LinearCombinationISI_fSI_fLNS_15FloatRoundStyleE2EEESH_S1O_JEEENS4_5SM1004TMEM4LOAD26SM100_TMEM_LOAD_32dp32b64xES14_NS15_INS16_ILi2ELi4ELi3EEES19_NSX_INS5_IJS1A_SF_EEENS5_IJSF_SB_EEEEEEENS4_39AutoVectorizingCopyWithAssumedAlignmentILi128EEENS4_14SM90_TMA_STOREES23_S25_S25_EEEvvEEEEvNT_6ParamsE:
	.zero		2944


//--------------------- SYMBOLS --------------------------

	.type		.nv.reservedSmem.offset0,@object
	.size		.nv.reservedSmem.offset0,0x4
	.type		.nv.reservedSmem.cap,@object
	.size		.nv.reservedSmem.cap,0x4
	.type		__assertfail,@function
